	.target	sm_90a

	.elftype	@"ET_EXEC"


//--------------------- .note.nv.tkinfo           --------------------------
	.section	.note.nv.tkinfo,"",@"SHT_NOTE"
	.sectionflags	@"SHF_NOTE_NV_TKINFO"
	.tkinfo
        /*0018*/ 	.word	0x00000002
        /*0030*/ 	.string	""
        /*0030*/ 	.string	"ptxas"
        /*0030*/ 	.string	"Cuda compilation tools, release 13.0, V13.0.88"
        /*0030*/ 	.string	"Build cuda_13.0.r13.0/compiler.36424714_0"
        /*0030*/ 	.string	"-arch sm_90a -m 64 "



//--------------------- .note.nv.cuinfo           --------------------------
	.section	.note.nv.cuinfo,"",@"SHT_NOTE"
	.sectionflags	@"SHF_NOTE_NV_CUINFO"
        /*0018*/ 	.short	0x0002
        /*001a*/ 	.short	0x005a
        /*001c*/ 	.short	0x0082
	.zero		2


//--------------------- .nv.info                  --------------------------
	.section	.nv.info,"",@"SHT_CUDA_INFO"
	.align	4


	//----- nvinfo : EIATTR_REGCOUNT
	.align		4
        /*0000*/ 	.byte	0x04, 0x2f
        /*0002*/ 	.short	(.L_15 - .L_14)
	.align		4
.L_14:
        /*0004*/ 	.word	index@(_ZN7cutlass13device_kernelINS_4gemm6kernel13GemmUniversalIN4cute5tupleIJiiiiEEENS1_10collective13CollectiveMmaINS1_34MainloopSm90TmaGmmaWarpSpecializedILi2ENS5_IJNS4_1CILi2EEESB_NSA_ILi1EEEEEENS1_35KernelTmaWarpSpecializedCooperativeEEENS5_IJNSA_ILi256EEENSA_ILi128EEENSA_ILi64EEEEEENS_10tfloat32_tENS5_IJlSC_lEEESK_SL_NS4_8TiledMMAINS4_8MMA_AtomIJNS4_4SM904GMMA30MMA_64x128x8_F32TF32TF32_SS_TNILNSP_7ScaleInE1ELSR_1EEEEEENS4_6LayoutINS5_IJSB_SC_SC_EEENS5_IJSC_NSA_ILi0EEESW_EEEEENS5_IJNS4_10UnderscoreESZ_SZ_EEEEENS4_23SM90_TMA_LOAD_MULTICASTENS4_14ComposedLayoutINS4_7SwizzleILi3ELi4ELi3EEENS4_18smem_ptr_flag_bitsILi32EEENSU_INS5_IJNSA_ILi8EEENSA_ILi32EEEEEENS5_IJS19_SC_EEEEEEEvNS4_8identityES12_S1D_vS1E_EENS_8epilogue10collective6detail29Sm90TmaWarpSpecializedAdapterINS1H_15DefaultEpilogueISK_SL_SL_NS1G_6thread17LinearCombinationISK_Li1EffLNS1L_9ScaleType4KindE0ELNS_15FloatRoundStyleE2ESK_EENS1_15EpilogueDefaultEEEEEvvEEEEvNT_6ParamsE)
        /*0008*/ 	.word	0x000000a8


	//----- nvinfo : EIATTR_FRAME_SIZE
	.align		4
.L_15:
        /*000c*/ 	.byte	0x04, 0x11
        /*000e*/ 	.short	(.L_17 - .L_16)
	.align		4
.L_16:
        /*0010*/ 	.word	index@(_ZN7cutlass13device_kernelINS_4gemm6kernel13GemmUniversalIN4cute5tupleIJiiiiEEENS1_10collective13CollectiveMmaINS1_34MainloopSm90TmaGmmaWarpSpecializedILi2ENS5_IJNS4_1CILi2EEESB_NSA_ILi1EEEEEENS1_35KernelTmaWarpSpecializedCooperativeEEENS5_IJNSA_ILi256EEENSA_ILi128EEENSA_ILi64EEEEEENS_10tfloat32_tENS5_IJlSC_lEEESK_SL_NS4_8TiledMMAINS4_8MMA_AtomIJNS4_4SM904GMMA30MMA_64x128x8_F32TF32TF32_SS_TNILNSP_7ScaleInE1ELSR_1EEEEEENS4_6LayoutINS5_IJSB_SC_SC_EEENS5_IJSC_NSA_ILi0EEESW_EEEEENS5_IJNS4_10UnderscoreESZ_SZ_EEEEENS4_23SM90_TMA_LOAD_MULTICASTENS4_14ComposedLayoutINS4_7SwizzleILi3ELi4ELi3EEENS4_18smem_ptr_flag_bitsILi32EEENSU_INS5_IJNSA_ILi8EEENSA_ILi32EEEEEENS5_IJS19_SC_EEEEEEEvNS4_8identityES12_S1D_vS1E_EENS_8epilogue10collective6detail29Sm90TmaWarpSpecializedAdapterINS1H_15DefaultEpilogueISK_SL_SL_NS1G_6thread17LinearCombinationISK_Li1EffLNS1L_9ScaleType4KindE0ELNS_15FloatRoundStyleE2ESK_EENS1_15EpilogueDefaultEEEEEvvEEEEvNT_6ParamsE)
        /*0014*/ 	.word	0x00000000


	//----- nvinfo : EIATTR_MIN_STACK_SIZE
	.align		4
.L_17:
        /*0018*/ 	.byte	0x04, 0x12
        /*001a*/ 	.short	(.L_19 - .L_18)
	.align		4
.L_18:
        /*001c*/ 	.word	index@(_ZN7cutlass13device_kernelINS_4gemm6kernel13GemmUniversalIN4cute5tupleIJiiiiEEENS1_10collective13CollectiveMmaINS1_34MainloopSm90TmaGmmaWarpSpecializedILi2ENS5_IJNS4_1CILi2EEESB_NSA_ILi1EEEEEENS1_35KernelTmaWarpSpecializedCooperativeEEENS5_IJNSA_ILi256EEENSA_ILi128EEENSA_ILi64EEEEEENS_10tfloat32_tENS5_IJlSC_lEEESK_SL_NS4_8TiledMMAINS4_8MMA_AtomIJNS4_4SM904GMMA30MMA_64x128x8_F32TF32TF32_SS_TNILNSP_7ScaleInE1ELSR_1EEEEEENS4_6LayoutINS5_IJSB_SC_SC_EEENS5_IJSC_NSA_ILi0EEESW_EEEEENS5_IJNS4_10UnderscoreESZ_SZ_EEEEENS4_23SM90_TMA_LOAD_MULTICASTENS4_14ComposedLayoutINS4_7SwizzleILi3ELi4ELi3EEENS4_18smem_ptr_flag_bitsILi32EEENSU_INS5_IJNSA_ILi8EEENSA_ILi32EEEEEENS5_IJS19_SC_EEEEEEEvNS4_8identityES12_S1D_vS1E_EENS_8epilogue10collective6detail29Sm90TmaWarpSpecializedAdapterINS1H_15DefaultEpilogueISK_SL_SL_NS1G_6thread17LinearCombinationISK_Li1EffLNS1L_9ScaleType4KindE0ELNS_15FloatRoundStyleE2ESK_EENS1_15EpilogueDefaultEEEEEvvEEEEvNT_6ParamsE)
        /*0020*/ 	.word	0x00000000
.L_19:


//--------------------- .nv.compat                --------------------------
	.section	.nv.compat,"",@"SHT_CUDA_COMPAT_INFO"
	.align	4
        /*0000*/ 	.byte	0x02, 0x09, 0x01, 0x00, 0x02, 0x02, 0x04, 0x00, 0x02, 0x05, 0x05, 0x00, 0x03, 0x07, 0x01, 0x01
        /*0010*/ 	.byte	0x02, 0x03, 0x01, 0x00, 0x02, 0x06, 0x01, 0x00, 0x04, 0x0b, 0x08, 0x00, 0x00, 0x00, 0x00, 0x00
        /*0020*/ 	.byte	0x00, 0x00, 0x00, 0x00


//--------------------- .nv.info._ZN7cutlass13device_kernelINS_4gemm6kernel13GemmUniversalIN4cute5tupleIJiiiiEEENS1_10collective13CollectiveMmaINS1_34MainloopSm90TmaGmmaWarpSpecializedILi2ENS5_IJNS4_1CILi2EEESB_NSA_ILi1EEEEEENS1_35KernelTmaWarpSpecializedCooperativeEEENS5_IJNSA_ILi256EEENSA_ILi128EEENSA_ILi64EEEEEENS_10tfloat32_tENS5_IJlSC_lEEESK_SL_NS4_8TiledMMAINS4_8MMA_AtomIJNS4_4SM904GMMA30MMA_64x128x8_F32TF32TF32_SS_TNILNSP_7ScaleInE1ELSR_1EEEEEENS4_6LayoutINS5_IJSB_SC_SC_EEENS5_IJSC_NSA_ILi0EEESW_EEEEENS5_IJNS4_10UnderscoreESZ_SZ_EEEEENS4_23SM90_TMA_LOAD_MULTICASTENS4_14ComposedLayoutINS4_7SwizzleILi3ELi4ELi3EEENS4_18smem_ptr_flag_bitsILi32EEENSU_INS5_IJNSA_ILi8EEENSA_ILi32EEEEEENS5_IJS19_SC_EEEEEEEvNS4_8identityES12_S1D_vS1E_EENS_8epilogue10collective6detail29Sm90TmaWarpSpecializedAdapterINS1H_15DefaultEpilogueISK_SL_SL_NS1G_6thread17LinearCombinationISK_Li1EffLNS1L_9ScaleType4KindE0ELNS_15FloatRoundStyleE2ESK_EENS1_15EpilogueDefaultEEEEEvvEEEEvNT_6ParamsE --------------------------
	.section	.nv.info._ZN7cutlass13device_kernelINS_4gemm6kernel13GemmUniversalIN4cute5tupleIJiiiiEEENS1_10collective13CollectiveMmaINS1_34MainloopSm90TmaGmmaWarpSpecializedILi2ENS5_IJNS4_1CILi2EEESB_NSA_ILi1EEEEEENS1_35KernelTmaWarpSpecializedCooperativeEEENS5_IJNSA_ILi256EEENSA_ILi128EEENSA_ILi64EEEEEENS_10tfloat32_tENS5_IJlSC_lEEESK_SL_NS4_8TiledMMAINS4_8MMA_AtomIJNS4_4SM904GMMA30MMA_64x128x8_F32TF32TF32_SS_TNILNSP_7ScaleInE1ELSR_1EEEEEENS4_6LayoutINS5_IJSB_SC_SC_EEENS5_IJSC_NSA_ILi0EEESW_EEEEENS5_IJNS4_10UnderscoreESZ_SZ_EEEEENS4_23SM90_TMA_LOAD_MULTICASTENS4_14ComposedLayoutINS4_7SwizzleILi3ELi4ELi3EEENS4_18smem_ptr_flag_bitsILi32EEENSU_INS5_IJNSA_ILi8EEENSA_ILi32EEEEEENS5_IJS19_SC_EEEEEEEvNS4_8identityES12_S1D_vS1E_EENS_8epilogue10collective6detail29Sm90TmaWarpSpecializedAdapterINS1H_15DefaultEpilogueISK_SL_SL_NS1G_6thread17LinearCombinationISK_Li1EffLNS1L_9ScaleType4KindE0ELNS_15FloatRoundStyleE2ESK_EENS1_15EpilogueDefaultEEEEEvvEEEEvNT_6ParamsE,"",@"SHT_CUDA_INFO"
	.sectionflags	@""
	.align	4


	//----- nvinfo : EIATTR_CUDA_API_VERSION
	.align		4
        /*0000*/ 	.byte	0x04, 0x37
        /*0002*/ 	.short	(.L_21 - .L_20)
.L_20:
        /*0004*/ 	.word	0x00000082


	//----- nvinfo : EIATTR_KPARAM_INFO
	.align		4
.L_21:
        /*0008*/ 	.byte	0x04, 0x17
        /*000a*/ 	.short	(.L_23 - .L_22)
.L_22:
        /*000c*/ 	.word	0x00000000
        /*0010*/ 	.short	0x0000
        /*0012*/ 	.short	0x0070
        /*0014*/ 	.byte	0x00, 0xf0, 0x01, 0x10


	//----- nvinfo : EIATTR_SPARSE_MMA_MASK
	.align		4
.L_23:
        /*0018*/ 	.byte	0x03, 0x50
        /*001a*/ 	.short	0x0000


	//----- nvinfo : EIATTR_MAXREG_COUNT
	.align		4
        /*001c*/ 	.byte	0x03, 0x1b
        /*001e*/ 	.short	0x00a8


	//----- nvinfo : EIATTR_NUM_BARRIERS
	.align		4
        /*0020*/ 	.byte	0x02, 0x4c
        /*0022*/ 	.byte	0x01
	.zero		1


	//----- nvinfo : EIATTR_EXTERNS
	.align		4
        /*0024*/ 	.byte	0x04, 0x0f
        /*0026*/ 	.short	(.L_25 - .L_24)


	//   ....[0]....
	.align		4
.L_24:
        /*0028*/ 	.word	index@(__assertfail)


	//----- nvinfo : EIATTR_MERCURY_ISA_VERSION
	.align		4
.L_25:
        /*002c*/ 	.byte	0x03, 0x5f
        /*002e*/ 	.short	0x0101


	//----- nvinfo : EIATTR_INT_WARP_WIDE_INSTR_OFFSETS
	.align		4
        /*0030*/ 	.byte	0x04, 0x31
        /*0032*/ 	.short	(.L_27 - .L_26)


	//   ....[0]....
.L_26:
        /*0034*/ 	.word	0x00000440


	//   ....[1]....
        /*0038*/ 	.word	0x00000470


	//   ....[2]....
        /*003c*/ 	.word	0x00000630


	//   ....[3]....
        /*0040*/ 	.word	0x00002520


	//----- nvinfo : EIATTR_COOP_GROUP_MASK_REGIDS
	.align		4
.L_27:
        /*0044*/ 	.byte	0x04, 0x29
        /*0046*/ 	.short	(.L_29 - .L_28)


	//   ....[0]....
.L_28:
        /*0048*/ 	.word	0xffffffff


	//   ....[1]....
        /*004c*/ 	.word	0xffffffff


	//   ....[2]....
        /*0050*/ 	.word	0xffffffff


	//   ....[3]....
        /*0054*/ 	.word	0xffffffff


	//   ....[4]....
        /*0058*/ 	.word	0xffffffff


	//   ....[5]....
        /*005c*/ 	.word	0xffffffff


	//----- nvinfo : EIATTR_COOP_GROUP_INSTR_OFFSETS
	.align		4
.L_29:
        /*0060*/ 	.byte	0x04, 0x28
        /*0062*/ 	.short	(.L_31 - .L_30)


	//   ....[0]....
.L_30:
        /*0064*/ 	.word	0x00000060


	//   ....[1]....
        /*0068*/ 	.word	0x00000070


	//   ....[2]....
        /*006c*/ 	.word	0x00000130


	//   ....[3]....
        /*0070*/ 	.word	0x00000290


	//   ....[4]....
        /*0074*/ 	.word	0x000007b0


	//   ....[5]....
        /*0078*/ 	.word	0x00001200


	//----- nvinfo : EIATTR_REG_RECONFIG
	.align		4
.L_31:
        /*007c*/ 	.byte	0x01, 0x54
	.zero		2


	//----- nvinfo : EIATTR_SYSCALL_OFFSETS
	.align		4
        /*0080*/ 	.byte	0x04, 0x46
        /*0082*/ 	.short	(.L_33 - .L_32)


	//   ....[0]....
.L_32:
        /*0084*/ 	.word	0x000013c0


	//----- nvinfo : EIATTR_MBARRIER_INSTR_OFFSETS
	.align		4
.L_33:
        /*0088*/ 	.byte	0x04, 0x39
        /*008a*/ 	.short	(.L_35 - .L_34)


	//   ....[0]....
.L_34:
        /*008c*/ 	.word	0x00000230
        /*0090*/ 	.word	0x000000ff
        /*0094*/ 	.word	0x00000000
        /*0098*/ 	.short	0x0100
        /*009a*/ 	.byte	0x08
	.zero		1


	//   ....[1]....
        /*009c*/ 	.word	0x00000240
        /*00a0*/ 	.word	0x000000ff
        /*00a4*/ 	.word	0x00000010
        /*00a8*/ 	.short	0x0100
        /*00aa*/ 	.byte	0x08
	.zero		1


	//   ....[2]....
        /*00ac*/ 	.word	0x00000250
        /*00b0*/ 	.word	0x000000ff
        /*00b4*/ 	.word	0x00000008
        /*00b8*/ 	.short	0x0100
        /*00ba*/ 	.byte	0x08
	.zero		1


	//   ....[3]....
        /*00bc*/ 	.word	0x00000260
        /*00c0*/ 	.word	0x000000ff
        /*00c4*/ 	.word	0x00000018
        /*00c8*/ 	.short	0x0100
        /*00ca*/ 	.byte	0x08
	.zero		1


	//   ....[4]....
        /*00cc*/ 	.word	0x000006b0
        /*00d0*/ 	.word	0x000000ff
        /*00d4*/ 	.word	0x00000030
        /*00d8*/ 	.short	0x0100
        /*00da*/ 	.byte	0x06
	.zero		1


	//   ....[5]....
        /*00dc*/ 	.word	0x00000740
        /*00e0*/ 	.word	0x000000ff
        /*00e4*/ 	.word	0x00000038
        /*00e8*/ 	.short	0x0100
        /*00ea*/ 	.byte	0x06
	.zero		1


	//   ....[6]....
        /*00ec*/ 	.word	0x00001480
        /*00f0*/ 	.word	0x00000003
        /*00f4*/ 	.word	0x00000000
        /*00f8*/ 	.short	0x010a
        /*00fa*/ 	.byte	0x3f
	.zero		1


	//   ....[7]....
        /*00fc*/ 	.word	0x000014c0
        /*0100*/ 	.word	0x00000003
        /*0104*/ 	.word	0x00000000
        /*0108*/ 	.short	0x010a
        /*010a*/ 	.byte	0x3f
	.zero		1


	//   ....[8]....
        /*010c*/ 	.word	0x00001ce0
        /*0110*/ 	.word	0x00000005
        /*0114*/ 	.word	0x00000000
        /*0118*/ 	.short	0x010a
        /*011a*/ 	.byte	0x3f
	.zero		1


	//   ....[9]....
        /*011c*/ 	.word	0x00001d20
        /*0120*/ 	.word	0x00000005
        /*0124*/ 	.word	0x00000000
        /*0128*/ 	.short	0x010a
        /*012a*/ 	.byte	0x3f
	.zero		1


	//   ....[10]....
        /*012c*/ 	.word	0x000023c0
        /*0130*/ 	.word	0x00000005
        /*0134*/ 	.word	0x00000000
        /*0138*/ 	.short	0x0101
        /*013a*/ 	.byte	0x3f
	.zero		1


	//   ....[11]....
        /*013c*/ 	.word	0x000025a0
        /*0140*/ 	.word	0x00000003
        /*0144*/ 	.word	0x00000000
        /*0148*/ 	.short	0x0101
        /*014a*/ 	.byte	0x3f
	.zero		1


	//   ....[12]....
        /*014c*/ 	.word	0x0000ba90
        /*0150*/ 	.word	0x00000014
        /*0154*/ 	.word	0x00000010
        /*0158*/ 	.short	0x010a
        /*015a*/ 	.byte	0x3f
	.zero		1


	//   ....[13]....
        /*015c*/ 	.word	0x0000bf30
        /*0160*/ 	.word	0x00000004
        /*0164*/ 	.word	0x00000038
        /*0168*/ 	.short	0x0101
        /*016a*/ 	.byte	0x3f
	.zero		1


	//   ....[14]....
        /*016c*/ 	.word	0x0000c640
        /*0170*/ 	.word	0x00000005
        /*0174*/ 	.word	0x00000000
        /*0178*/ 	.short	0x010a
        /*017a*/ 	.byte	0x3f
	.zero		1


	//   ....[15]....
        /*017c*/ 	.word	0x0000c6c0
        /*0180*/ 	.word	0x00000009
        /*0184*/ 	.word	0x00000000
        /*0188*/ 	.short	0x010a
        /*018a*/ 	.byte	0x3f
	.zero		1


	//   ....[16]....
        /*018c*/ 	.word	0x0000c720
        /*0190*/ 	.word	0x00000003
        /*0194*/ 	.word	0x00000000
        /*0198*/ 	.short	0x010a
        /*019a*/ 	.byte	0x3f
	.zero		1


	//   ....[17]....
        /*019c*/ 	.word	0x0000c770
        /*01a0*/ 	.word	0x00000005
        /*01a4*/ 	.word	0x00000000
        /*01a8*/ 	.short	0x010a
        /*01aa*/ 	.byte	0x3f
	.zero		1


	//   ....[18]....
        /*01ac*/ 	.word	0x0000c840
        /*01b0*/ 	.word	0x00000014
        /*01b4*/ 	.word	0x00000010
        /*01b8*/ 	.short	0x010a
        /*01ba*/ 	.byte	0x3f
	.zero		1


	//   ....[19]....
        /*01bc*/ 	.word	0x0000c910
        /*01c0*/ 	.word	0x00000005
        /*01c4*/ 	.word	0x00000000
        /*01c8*/ 	.short	0x010a
        /*01ca*/ 	.byte	0x3f
	.zero		1


	//----- nvinfo : EIATTR_NUM_MBARRIERS
	.align		4
.L_35:
        /*01cc*/ 	.byte	0x03, 0x38
        /*01ce*/ 	.short	0x0006


	//----- nvinfo : EIATTR_EXIT_INSTR_OFFSETS
	.align		4
        /*01d0*/ 	.byte	0x04, 0x1c
        /*01d2*/ 	.short	(.L_37 - .L_36)


	//   ....[0]....
.L_36:
        /*01d4*/ 	.word	0x00000910


	//   ....[1]....
        /*01d8*/ 	.word	0x00001130


	//   ....[2]....
        /*01dc*/ 	.word	0x0000b0c0


	//   ....[3]....
        /*01e0*/ 	.word	0x0000b620


	//   ....[4]....
        /*01e4*/ 	.word	0x0000c710


	//----- nvinfo : EIATTR_MAX_THREADS
	.align		4
.L_37:
        /*01e8*/ 	.byte	0x04, 0x05
        /*01ea*/ 	.short	(.L_39 - .L_38)
.L_38:
        /*01ec*/ 	.word	0x00000180
        /*01f0*/ 	.word	0x00000001
        /*01f4*/ 	.word	0x00000001


	//----- nvinfo : EIATTR_CRS_STACK_SIZE
	.align		4
.L_39:
        /*01f8*/ 	.byte	0x04, 0x1e
        /*01fa*/ 	.short	(.L_41 - .L_40)
.L_40:
        /*01fc*/ 	.word	0x00000000


	//----- nvinfo : EIATTR_CBANK_PARAM_SIZE
	.align		4
.L_41:
        /*0200*/ 	.byte	0x03, 0x19
        /*0202*/ 	.short	0x0470


	//----- nvinfo : EIATTR_PARAM_CBANK
	.align		4
        /*0204*/ 	.byte	0x04, 0x0a
        /*0206*/ 	.short	(.L_43 - .L_42)
	.align		4
.L_42:
        /*0208*/ 	.word	index@(.nv.constant0._ZN7cutlass13device_kernelINS_4gemm6kernel13GemmUniversalIN4cute5tupleIJiiiiEEENS1_10collective13CollectiveMmaINS1_34MainloopSm90TmaGmmaWarpSpecializedILi2ENS5_IJNS4_1CILi2EEESB_NSA_ILi1EEEEEENS1_35KernelTmaWarpSpecializedCooperativeEEENS5_IJNSA_ILi256EEENSA_ILi128EEENSA_ILi64EEEEEENS_10tfloat32_tENS5_IJlSC_lEEESK_SL_NS4_8TiledMMAINS4_8MMA_AtomIJNS4_4SM904GMMA30MMA_64x128x8_F32TF32TF32_SS_TNILNSP_7ScaleInE1ELSR_1EEEEEENS4_6LayoutINS5_IJSB_SC_SC_EEENS5_IJSC_NSA_ILi0EEESW_EEEEENS5_IJNS4_10UnderscoreESZ_SZ_EEEEENS4_23SM90_TMA_LOAD_MULTICASTENS4_14ComposedLayoutINS4_7SwizzleILi3ELi4ELi3EEENS4_18smem_ptr_flag_bitsILi32EEENSU_INS5_IJNSA_ILi8EEENSA_ILi32EEEEEENS5_IJS19_SC_EEEEEEEvNS4_8identityES12_S1D_vS1E_EENS_8epilogue10collective6detail29Sm90TmaWarpSpecializedAdapterINS1H_15DefaultEpilogueISK_SL_SL_NS1G_6thread17LinearCombinationISK_Li1EffLNS1L_9ScaleType4KindE0ELNS_15FloatRoundStyleE2ESK_EENS1_15EpilogueDefaultEEEEEvvEEEEvNT_6ParamsE)
        /*020c*/ 	.short	0x0210
        /*020e*/ 	.short	0x0470


	//----- nvinfo : EIATTR_SW_WAR
	.align		4
.L_43:
        /*0210*/ 	.byte	0x04, 0x36
        /*0212*/ 	.short	(.L_45 - .L_44)
.L_44:
        /*0214*/ 	.word	0x00000008
.L_45:


//--------------------- .nv.callgraph             --------------------------
	.section	.nv.callgraph,"",@"SHT_CUDA_CALLGRAPH"
	.align	4
	.sectionentsize	8
	.align		4
        /*0000*/ 	.word	0x00000000
	.align		4
        /*0004*/ 	.word	0xffffffff
	.align		4
        /*0008*/ 	.word	index@(_ZN7cutlass13device_kernelINS_4gemm6kernel13GemmUniversalIN4cute5tupleIJiiiiEEENS1_10collective13CollectiveMmaINS1_34MainloopSm90TmaGmmaWarpSpecializedILi2ENS5_IJNS4_1CILi2EEESB_NSA_ILi1EEEEEENS1_35KernelTmaWarpSpecializedCooperativeEEENS5_IJNSA_ILi256EEENSA_ILi128EEENSA_ILi64EEEEEENS_10tfloat32_tENS5_IJlSC_lEEESK_SL_NS4_8TiledMMAINS4_8MMA_AtomIJNS4_4SM904GMMA30MMA_64x128x8_F32TF32TF32_SS_TNILNSP_7ScaleInE1ELSR_1EEEEEENS4_6LayoutINS5_IJSB_SC_SC_EEENS5_IJSC_NSA_ILi0EEESW_EEEEENS5_IJNS4_10UnderscoreESZ_SZ_EEEEENS4_23SM90_TMA_LOAD_MULTICASTENS4_14ComposedLayoutINS4_7SwizzleILi3ELi4ELi3EEENS4_18smem_ptr_flag_bitsILi32EEENSU_INS5_IJNSA_ILi8EEENSA_ILi32EEEEEENS5_IJS19_SC_EEEEEEEvNS4_8identityES12_S1D_vS1E_EENS_8epilogue10collective6detail29Sm90TmaWarpSpecializedAdapterINS1H_15DefaultEpilogueISK_SL_SL_NS1G_6thread17LinearCombinationISK_Li1EffLNS1L_9ScaleType4KindE0ELNS_15FloatRoundStyleE2ESK_EENS1_15EpilogueDefaultEEEEEvvEEEEvNT_6ParamsE)
	.align		4
        /*000c*/ 	.word	index@(__assertfail)
	.align		4
        /*0010*/ 	.word	0x00000000
	.align		4
        /*0014*/ 	.word	0xfffffffe
	.align		4
        /*0018*/ 	.word	0x00000000
	.align		4
        /*001c*/ 	.word	0xfffffffd
	.align		4
        /*0020*/ 	.word	0x00000000
	.align		4
        /*0024*/ 	.word	0xfffffffc


//--------------------- .nv.constant4             --------------------------
	.section	.nv.constant4,"a",@progbits
	.align	8
	.align		8
.nv.constant4:
        /*0000*/ 	.dword	__assertfail
	.align		8
        /*0008*/ 	.dword	__unnamed_1
	.align		8
        /*0010*/ 	.dword	_ZN39_INTERNAL_a0518ba3_4_k_cu_62e0cd11_61604cuda3std3__45__cpo5beginE
	.align		8
        /*0018*/ 	.dword	_ZN39_INTERNAL_a0518ba3_4_k_cu_62e0cd11_61604cuda3std3__45__cpo3endE
	.align		8
        /*0020*/ 	.dword	_ZN39_INTERNAL_a0518ba3_4_k_cu_62e0cd11_61604cuda3std3__45__cpo6cbeginE
	.align		8
        /*0028*/ 	.dword	_ZN39_INTERNAL_a0518ba3_4_k_cu_62e0cd11_61604cuda3std3__45__cpo4cendE
	.align		8
        /*0030*/ 	.dword	_ZN39_INTERNAL_a0518ba3_4_k_cu_62e0cd11_61604cuda3std3__441_GLOBAL__N__a0518ba3_4_k_cu_62e0cd11_61606ignoreE
	.align		8
        /*0038*/ 	.dword	_ZN39_INTERNAL_a0518ba3_4_k_cu_62e0cd11_61604cuda3std3__419piecewise_constructE
	.align		8
        /*0040*/ 	.dword	_ZN39_INTERNAL_a0518ba3_4_k_cu_62e0cd11_61604cuda3std3__48in_placeE
	.align		8
        /*0048*/ 	.dword	_ZN39_INTERNAL_a0518ba3_4_k_cu_62e0cd11_61604cuda3std6ranges3__45__cpo4swapE
	.align		8
        /*0050*/ 	.dword	_ZN39_INTERNAL_a0518ba3_4_k_cu_62e0cd11_61604cuda3std6ranges3__45__cpo9iter_moveE
	.align		8
        /*0058*/ 	.dword	_ZN39_INTERNAL_a0518ba3_4_k_cu_62e0cd11_61604cute7productE
	.align		8
        /*0060*/ 	.dword	_ZN39_INTERNAL_a0518ba3_4_k_cu_62e0cd11_61604cute1_E
	.align		8
        /*0068*/ 	.dword	$str$22
	.align		8
        /*0070*/ 	.dword	$str$23


//--------------------- .text._ZN7cutlass13device_kernelINS_4gemm6kernel13GemmUniversalIN4cute5tupleIJiiiiEEENS1_10collective13CollectiveMmaINS1_34MainloopSm90TmaGmmaWarpSpecializedILi2ENS5_IJNS4_1CILi2EEESB_NSA_ILi1EEEEEENS1_35KernelTmaWarpSpecializedCooperativeEEENS5_IJNSA_ILi256EEENSA_ILi128EEENSA_ILi64EEEEEENS_10tfloat32_tENS5_IJlSC_lEEESK_SL_NS4_8TiledMMAINS4_8MMA_AtomIJNS4_4SM904GMMA30MMA_64x128x8_F32TF32TF32_SS_TNILNSP_7ScaleInE1ELSR_1EEEEEENS4_6LayoutINS5_IJSB_SC_SC_EEENS5_IJSC_NSA_ILi0EEESW_EEEEENS5_IJNS4_10UnderscoreESZ_SZ_EEEEENS4_23SM90_TMA_LOAD_MULTICASTENS4_14ComposedLayoutINS4_7SwizzleILi3ELi4ELi3EEENS4_18smem_ptr_flag_bitsILi32EEENSU_INS5_IJNSA_ILi8EEENSA_ILi32EEEEEENS5_IJS19_SC_EEEEEEEvNS4_8identityES12_S1D_vS1E_EENS_8epilogue10collective6detail29Sm90TmaWarpSpecializedAdapterINS1H_15DefaultEpilogueISK_SL_SL_NS1G_6thread17LinearCombinationISK_Li1EffLNS1L_9ScaleType4KindE0ELNS_15FloatRoundStyleE2ESK_EENS1_15EpilogueDefaultEEEEEvvEEEEvNT_6ParamsE --------------------------
	.section	.text._ZN7cutlass13device_kernelINS_4gemm6kernel13GemmUniversalIN4cute5tupleIJiiiiEEENS1_10collective13CollectiveMmaINS1_34MainloopSm90TmaGmmaWarpSpecializedILi2ENS5_IJNS4_1CILi2EEESB_NSA_ILi1EEEEEENS1_35KernelTmaWarpSpecializedCooperativeEEENS5_IJNSA_ILi256EEENSA_ILi128EEENSA_ILi64EEEEEENS_10tfloat32_tENS5_IJlSC_lEEESK_SL_NS4_8TiledMMAINS4_8MMA_AtomIJNS4_4SM904GMMA30MMA_64x128x8_F32TF32TF32_SS_TNILNSP_7ScaleInE1ELSR_1EEEEEENS4_6LayoutINS5_IJSB_SC_SC_EEENS5_IJSC_NSA_ILi0EEESW_EEEEENS5_IJNS4_10UnderscoreESZ_SZ_EEEEENS4_23SM90_TMA_LOAD_MULTICASTENS4_14ComposedLayoutINS4_7SwizzleILi3ELi4ELi3EEENS4_18smem_ptr_flag_bitsILi32EEENSU_INS5_IJNSA_ILi8EEENSA_ILi32EEEEEENS5_IJS19_SC_EEEEEEEvNS4_8identityES12_S1D_vS1E_EENS_8epilogue10collective6detail29Sm90TmaWarpSpecializedAdapterINS1H_15DefaultEpilogueISK_SL_SL_NS1G_6thread17LinearCombinationISK_Li1EffLNS1L_9ScaleType4KindE0ELNS_15FloatRoundStyleE2ESK_EENS1_15EpilogueDefaultEEEEEvvEEEEvNT_6ParamsE,"ax",@progbits
	.align	128
.text._ZN7cutlass13device_kernelINS_4gemm6kernel13GemmUniversalIN4cute5tupleIJiiiiEEENS1_10collective13CollectiveMmaINS1_34MainloopSm90TmaGmmaWarpSpecializedILi2ENS5_IJNS4_1CILi2EEESB_NSA_ILi1EEEEEENS1_35KernelTmaWarpSpecializedCooperativeEEENS5_IJNSA_ILi256EEENSA_ILi128EEENSA_ILi64EEEEEENS_10tfloat32_tENS5_IJlSC_lEEESK_SL_NS4_8TiledMMAINS4_8MMA_AtomIJNS4_4SM904GMMA30MMA_64x128x8_F32TF32TF32_SS_TNILNSP_7ScaleInE1ELSR_1EEEEEENS4_6LayoutINS5_IJSB_SC_SC_EEENS5_IJSC_NSA_ILi0EEESW_EEEEENS5_IJNS4_10UnderscoreESZ_SZ_EEEEENS4_23SM90_TMA_LOAD_MULTICASTENS4_14ComposedLayoutINS4_7SwizzleILi3ELi4ELi3EEENS4_18smem_ptr_flag_bitsILi32EEENSU_INS5_IJNSA_ILi8EEENSA_ILi32EEEEEENS5_IJS19_SC_EEEEEEEvNS4_8identityES12_S1D_vS1E_EENS_8epilogue10collective6detail29Sm90TmaWarpSpecializedAdapterINS1H_15DefaultEpilogueISK_SL_SL_NS1G_6thread17LinearCombinationISK_Li1EffLNS1L_9ScaleType4KindE0ELNS_15FloatRoundStyleE2ESK_EENS1_15EpilogueDefaultEEEEEvvEEEEvNT_6ParamsE:
        .type           _ZN7cutlass13device_kernelINS_4gemm6kernel13GemmUniversalIN4cute5tupleIJiiiiEEENS1_10collective13CollectiveMmaINS1_34MainloopSm90TmaGmmaWarpSpecializedILi2ENS5_IJNS4_1CILi2EEESB_NSA_ILi1EEEEEENS1_35KernelTmaWarpSpecializedCooperativeEEENS5_IJNSA_ILi256EEENSA_ILi128EEENSA_ILi64EEEEEENS_10tfloat32_tENS5_IJlSC_lEEESK_SL_NS4_8TiledMMAINS4_8MMA_AtomIJNS4_4SM904GMMA30MMA_64x128x8_F32TF32TF32_SS_TNILNSP_7ScaleInE1ELSR_1EEEEEENS4_6LayoutINS5_IJSB_SC_SC_EEENS5_IJSC_NSA_ILi0EEESW_EEEEENS5_IJNS4_10UnderscoreESZ_SZ_EEEEENS4_23SM90_TMA_LOAD_MULTICASTENS4_14ComposedLayoutINS4_7SwizzleILi3ELi4ELi3EEENS4_18smem_ptr_flag_bitsILi32EEENSU_INS5_IJNSA_ILi8EEENSA_ILi32EEEEEENS5_IJS19_SC_EEEEEEEvNS4_8identityES12_S1D_vS1E_EENS_8epilogue10collective6detail29Sm90TmaWarpSpecializedAdapterINS1H_15DefaultEpilogueISK_SL_SL_NS1G_6thread17LinearCombinationISK_Li1EffLNS1L_9ScaleType4KindE0ELNS_15FloatRoundStyleE2ESK_EENS1_15EpilogueDefaultEEEEEvvEEEEvNT_6ParamsE,@function
        .size           _ZN7cutlass13device_kernelINS_4gemm6kernel13GemmUniversalIN4cute5tupleIJiiiiEEENS1_10collective13CollectiveMmaINS1_34MainloopSm90TmaGmmaWarpSpecializedILi2ENS5_IJNS4_1CILi2EEESB_NSA_ILi1EEEEEENS1_35KernelTmaWarpSpecializedCooperativeEEENS5_IJNSA_ILi256EEENSA_ILi128EEENSA_ILi64EEEEEENS_10tfloat32_tENS5_IJlSC_lEEESK_SL_NS4_8TiledMMAINS4_8MMA_AtomIJNS4_4SM904GMMA30MMA_64x128x8_F32TF32TF32_SS_TNILNSP_7ScaleInE1ELSR_1EEEEEENS4_6LayoutINS5_IJSB_SC_SC_EEENS5_IJSC_NSA_ILi0EEESW_EEEEENS5_IJNS4_10UnderscoreESZ_SZ_EEEEENS4_23SM90_TMA_LOAD_MULTICASTENS4_14ComposedLayoutINS4_7SwizzleILi3ELi4ELi3EEENS4_18smem_ptr_flag_bitsILi32EEENSU_INS5_IJNSA_ILi8EEENSA_ILi32EEEEEENS5_IJS19_SC_EEEEEEEvNS4_8identityES12_S1D_vS1E_EENS_8epilogue10collective6detail29Sm90TmaWarpSpecializedAdapterINS1H_15DefaultEpilogueISK_SL_SL_NS1G_6thread17LinearCombinationISK_Li1EffLNS1L_9ScaleType4KindE0ELNS_15FloatRoundStyleE2ESK_EENS1_15EpilogueDefaultEEEEEvvEEEEvNT_6ParamsE,(.L_x_319 - _ZN7cutlass13device_kernelINS_4gemm6kernel13GemmUniversalIN4cute5tupleIJiiiiEEENS1_10collective13CollectiveMmaINS1_34MainloopSm90TmaGmmaWarpSpecializedILi2ENS5_IJNS4_1CILi2EEESB_NSA_ILi1EEEEEENS1_35KernelTmaWarpSpecializedCooperativeEEENS5_IJNSA_ILi256EEENSA_ILi128EEENSA_ILi64EEEEEENS_10tfloat32_tENS5_IJlSC_lEEESK_SL_NS4_8TiledMMAINS4_8MMA_AtomIJNS4_4SM904GMMA30MMA_64x128x8_F32TF32TF32_SS_TNILNSP_7ScaleInE1ELSR_1EEEEEENS4_6LayoutINS5_IJSB_SC_SC_EEENS5_IJSC_NSA_ILi0EEESW_EEEEENS5_IJNS4_10UnderscoreESZ_SZ_EEEEENS4_23SM90_TMA_LOAD_MULTICASTENS4_14ComposedLayoutINS4_7SwizzleILi3ELi4ELi3EEENS4_18smem_ptr_flag_bitsILi32EEENSU_INS5_IJNSA_ILi8EEENSA_ILi32EEEEEENS5_IJS19_SC_EEEEEEEvNS4_8identityES12_S1D_vS1E_EENS_8epilogue10collective6detail29Sm90TmaWarpSpecializedAdapterINS1H_15DefaultEpilogueISK_SL_SL_NS1G_6thread17LinearCombinationISK_Li1EffLNS1L_9ScaleType4KindE0ELNS_15FloatRoundStyleE2ESK_EENS1_15EpilogueDefaultEEEEEvvEEEEvNT_6ParamsE)
        .other          _ZN7cutlass13device_kernelINS_4gemm6kernel13GemmUniversalIN4cute5tupleIJiiiiEEENS1_10collective13CollectiveMmaINS1_34MainloopSm90TmaGmmaWarpSpecializedILi2ENS5_IJNS4_1CILi2EEESB_NSA_ILi1EEEEEENS1_35KernelTmaWarpSpecializedCooperativeEEENS5_IJNSA_ILi256EEENSA_ILi128EEENSA_ILi64EEEEEENS_10tfloat32_tENS5_IJlSC_lEEESK_SL_NS4_8TiledMMAINS4_8MMA_AtomIJNS4_4SM904GMMA30MMA_64x128x8_F32TF32TF32_SS_TNILNSP_7ScaleInE1ELSR_1EEEEEENS4_6LayoutINS5_IJSB_SC_SC_EEENS5_IJSC_NSA_ILi0EEESW_EEEEENS5_IJNS4_10UnderscoreESZ_SZ_EEEEENS4_23SM90_TMA_LOAD_MULTICASTENS4_14ComposedLayoutINS4_7SwizzleILi3ELi4ELi3EEENS4_18smem_ptr_flag_bitsILi32EEENSU_INS5_IJNSA_ILi8EEENSA_ILi32EEEEEENS5_IJS19_SC_EEEEEEEvNS4_8identityES12_S1D_vS1E_EENS_8epilogue10collective6detail29Sm90TmaWarpSpecializedAdapterINS1H_15DefaultEpilogueISK_SL_SL_NS1G_6thread17LinearCombinationISK_Li1EffLNS1L_9ScaleType4KindE0ELNS_15FloatRoundStyleE2ESK_EENS1_15EpilogueDefaultEEEEEvvEEEEvNT_6ParamsE,@"STO_CUDA_ENTRY STV_DEFAULT"
_ZN7cutlass13device_kernelINS_4gemm6kernel13GemmUniversalIN4cute5tupleIJiiiiEEENS1_10collective13CollectiveMmaINS1_34MainloopSm90TmaGmmaWarpSpecializedILi2ENS5_IJNS4_1CILi2EEESB_NSA_ILi1EEEEEENS1_35KernelTmaWarpSpecializedCooperativeEEENS5_IJNSA_ILi256EEENSA_ILi128EEENSA_ILi64EEEEEENS_10tfloat32_tENS5_IJlSC_lEEESK_SL_NS4_8TiledMMAINS4_8MMA_AtomIJNS4_4SM904GMMA30MMA_64x128x8_F32TF32TF32_SS_TNILNSP_7ScaleInE1ELSR_1EEEEEENS4_6LayoutINS5_IJSB_SC_SC_EEENS5_IJSC_NSA_ILi0EEESW_EEEEENS5_IJNS4_10UnderscoreESZ_SZ_EEEEENS4_23SM90_TMA_LOAD_MULTICASTENS4_14ComposedLayoutINS4_7SwizzleILi3ELi4ELi3EEENS4_18smem_ptr_flag_bitsILi32EEENSU_INS5_IJNSA_ILi8EEENSA_ILi32EEEEEENS5_IJS19_SC_EEEEEEEvNS4_8identityES12_S1D_vS1E_EENS_8epilogue10collective6detail29Sm90TmaWarpSpecializedAdapterINS1H_15DefaultEpilogueISK_SL_SL_NS1G_6thread17LinearCombinationISK_Li1EffLNS1L_9ScaleType4KindE0ELNS_15FloatRoundStyleE2ESK_EENS1_15EpilogueDefaultEEEEEvvEEEEvNT_6ParamsE:
[----:B------:R-:W0:Y:S01]  /*0000*/  LDC R1, c[0x0][0x28] ;  /* 0x00000a00ff017b82 */ /* 0x000e220000000800 */
[----:B------:R-:W1:Y:S01]  /*0010*/  S2R R18, SR_TID.X ;  /* 0x0000000000127919 */ /* 0x000e620000002100 */
[----:B------:R-:W-:Y:S01]  /*0020*/  ELECT P0, URZ, PT ;  /* 0x00000000003f782f */ /* 0x000fe20003800000 */
[----:B------:R-:W-:Y:S01]  /*0030*/  BSSY B0, `(.L_x_0) ;  /* 0x000000f000007945 */ /* 0x000fe20003800000 */
[--C-:B-1----:R-:W-:Y:S02]  /*0040*/  SHF.R.U32.HI R0, RZ, 0x5, R18.reuse ;  /* 0x00000005ff007819 */ /* 0x102fe40000011612 */
[----:B------:R-:W-:-:S03]  /*0050*/  SHF.R.U32.HI R3, RZ, 0x7, R18 ;  /* 0x00000007ff037819 */ /* 0x000fc60000011612 */
[----:B------:R-:W1:Y:S04]  /*0060*/  SHFL.IDX PT, R2, R0, RZ, 0x1f ;  /* 0x00001fff00027589 */ /* 0x000e6800000e0000 */
[----:B------:R2:W3:Y:S01]  /*0070*/  SHFL.IDX PT, R5, R3, RZ, 0x1f ;  /* 0x00001fff03057589 */ /* 0x0004e200000e0000 */
[----:B-1----:R-:W-:-:S13]  /*0080*/  ISETP.NE.OR P0, PT, R2, RZ, !P0 ;  /* 0x000000ff0200720c */ /* 0x002fda0004705670 */
[----:B0-23--:R-:W-:Y:S05]  /*0090*/  @P0 BRA `(.L_x_1) ;  /* 0x0000000000200947 */ /* 0x00dfea0003800000 */
[----:B------:R-:W-:Y:S02]  /*00a0*/  ULDC.64 UR4, c[0x0][0x198] ;  /* 0x0000660000047ab9 */ /* 0x000fe40000000a00 */
[----:B------:R-:W-:Y:S02]  /*00b0*/  UIADD3 UR6, UP0, UR4, 0xf0, URZ ;  /* 0x000000f004067890 */ /* 0x000fe4000ff1e03f */
[----:B------:R-:W-:Y:S02]  /*00c0*/  UIADD3 UR4, UP1, UR4, 0x1f0, URZ ;  /* 0x000001f004047890 */ /* 0x000fe4000ff3e03f */
[----:B------:R-:W-:Y:S02]  /*00d0*/  UIADD3.X UR7, URZ, UR5, URZ, UP0, !UPT ;  /* 0x000000053f077290 */ /* 0x000fe400087fe43f */
[----:B------:R-:W-:-:S07]  /*00e0*/  UIADD3.X UR5, URZ, UR5, URZ, UP1, !UPT ;  /* 0x000000053f057290 */ /* 0x000fce0008ffe43f */
[----:B------:R0:W-:Y:S02]  /*00f0*/  UTMACCTL.PF [UR6] ;  /* 0x00000000060079b9 */ /* 0x0001e40008040000 */
[----:B------:R0:W-:Y:S02]  /*0100*/  UTMACCTL.PF [UR4] ;  /* 0x00000000040079b9 */ /* 0x0001e40008040000 */
[----:B0-----:R-:W-:Y:S01]  /*0110*/  NOP ;  /* 0x0000000000007918 */ /* 0x001fe20000000000 */
.L_x_1:
[----:B------:R-:W-:Y:S05]  /*0120*/  BSYNC B0 ;  /* 0x0000000000007941 */ /* 0x000fea0003800000 */
.L_x_0:
[----:B------:R-:W0:Y:S02]  /*0130*/  SHFL.IDX PT, R3, R0, RZ, 0x1f ;  /* 0x00001fff00037589 */ /* 0x000e2400000e0000 */
[----:B0-----:R-:W-:-:S13]  /*0140*/  ISETP.NE.AND P0, PT, R3, RZ, PT ;  /* 0x000000ff0300720c */ /* 0x001fda0003f05270 */
[----:B------:R-:W-:Y:S05]  /*0150*/  @P0 BRA `(.L_x_2) ;  /* 0x0000000000480947 */ /* 0x000fea0003800000 */
[----:B------:R-:W0:Y:S01]  /*0160*/  S2UR UR8, SR_CgaCtaId ;  /* 0x00000000000879c3 */ /* 0x000e220000008800 */
[----:B------:R-:W-:Y:S01]  /*0170*/  UMOV UR4, 0x400 ;  /* 0x0000040000047882 */ /* 0x000fe20000000000 */
[----:B------:R-:W-:Y:S01]  /*0180*/  UMOV UR5, 0x1 ;  /* 0x0000000100057882 */ /* 0x000fe20000000000 */
[----:B------:R-:W-:Y:S01]  /*0190*/  UMOV UR6, 0x6 ;  /* 0x0000000600067882 */ /* 0x000fe20000000000 */
[----:B------:R-:W-:Y:S01]  /*01a0*/  ELECT P0, URZ, PT ;  /* 0x00000000003f782f */ /* 0x000fe20003800000 */
[----:B------:R-:W-:-:S04]  /*01b0*/  UIADD3 UR6, -UR6, 0x100000, URZ ;  /* 0x0010000006067890 */ /* 0x000fc8000fffe13f */
[----:B------:R-:W-:Y:S02]  /*01c0*/  USHF.L.U32 UR7, UR6, 0xb, URZ ;  /* 0x0000000b06077899 */ /* 0x000fe4000800063f */
[----:B------:R-:W-:Y:S02]  /*01d0*/  USHF.L.U32 UR6, UR6, 0x1, URZ ;  /* 0x0000000106067899 */ /* 0x000fe4000800063f */
[----:B0-----:R-:W-:Y:S02]  /*01e0*/  ULEA UR8, UR8, UR4, 0x18 ;  /* 0x0000000408087291 */ /* 0x001fe4000f8ec03f */
[----:B------:R-:W-:-:S04]  /*01f0*/  UIADD3 UR4, -UR5, 0x100000, URZ ;  /* 0x0010000005047890 */ /* 0x000fc8000fffe13f */
[----:B------:R-:W-:Y:S02]  /*0200*/  USHF.L.U32 UR5, UR4, 0xb, URZ ;  /* 0x0000000b04057899 */ /* 0x000fe4000800063f */
[----:B------:R-:W-:Y:S01]  /*0210*/  USHF.L.U32 UR4, UR4, 0x1, URZ ;  /* 0x0000000104047899 */ /* 0x000fe2000800063f */
[----:B------:R-:W0:Y:S11]  /*0220*/  FENCE.VIEW.ASYNC.S ;  /* 0x00000000000073c6 */ /* 0x000e360000000000 */
[----:B0-----:R0:W1:Y:S01]  /*0230*/  SYNCS.EXCH.64 URZ, [UR8], UR4 ;  /* 0x00000004083f75b2 */ /* 0x0010620008000100 */
[----:B------:R0:W2:Y:S01]  /*0240*/  SYNCS.EXCH.64 URZ, [UR8+0x10], UR6 ;  /* 0x00001006083f75b2 */ /* 0x0000a20008000100 */
[----:B------:R0:W3:Y:S01]  /*0250*/  SYNCS.EXCH.64 URZ, [UR8+0x8], UR4 ;  /* 0x00000804083f75b2 */ /* 0x0000e20008000100 */
[----:B------:R0:W4:Y:S01]  /*0260*/  SYNCS.EXCH.64 URZ, [UR8+0x18], UR6 ;  /* 0x00001806083f75b2 */ /* 0x0001220008000100 */
[----:B------:R-:W-:Y:S01]  /*0270*/  NOP ;  /* 0x0000000000007918 */ /* 0x000fe20000000000 */
.L_x_2:
[----:B------:R-:W-:Y:S01]  /*0280*/  SHF.R.S32.HI R7, RZ, 0x1f, R18 ;  /* 0x0000001fff077819 */ /* 0x000fe20000011412 */
[----:B------:R-:W5:Y:S01]  /*0290*/  SHFL.IDX PT, R0, R0, RZ, 0x1f ;  /* 0x00001fff00007589 */ /* 0x000f6200000e0000 */
[----:B0-----:R-:W0:Y:S01]  /*02a0*/  S2UR UR8, SR_CTAID.X ;  /* 0x00000000000879c3 */ /* 0x001e220000002500 */
[----:B------:R-:W-:Y:S02]  /*02b0*/  ELECT P0, URZ, PT ;  /* 0x00000000003f782f */ /* 0x000fe40003800000 */
[----:B------:R-:W-:Y:S01]  /*02c0*/  LEA.HI R7, R7, R18, RZ, 0x7 ;  /* 0x0000001207077211 */ /* 0x000fe200078f38ff */
[----:B------:R-:W1:Y:S01]  /*02d0*/  S2R R4, SR_CTAID.Y ;  /* 0x0000000000047919 */ /* 0x000e620000002600 */
[----:B------:R-:W-:Y:S01]  /*02e0*/  SHF.R.S32.HI R8, RZ, 0x1f, R3 ;  /* 0x0000001fff087819 */ /* 0x000fe20000011403 */
[----:B------:R-:W-:Y:S01]  /*02f0*/  ULDC UR4, c[0x0][0x150] ;  /* 0x0000540000047ab9 */ /* 0x000fe20000000800 */
[----:B------:R-:W-:Y:S01]  /*0300*/  LOP3.LUT R7, R7, 0xffffff80, RZ, 0xc0, !PT ;  /* 0xffffff8007077812 */ /* 0x000fe200078ec0ff */
[----:B------:R-:W-:Y:S01]  /*0310*/  NOP ;  /* 0x0000000000007918 */ /* 0x000fe20000000000 */
[----:B------:R-:W-:Y:S01]  /*0320*/  LEA.HI R8, R8, R3, RZ, 0x2 ;  /* 0x0000000308087211 */ /* 0x000fe200078f10ff */
[----:B------:R-:W2:Y:S01]  /*0330*/  LDC R10, c[0x0][0x144] ;  /* 0x00005100ff0a7b82 */ /* 0x000ea20000000800 */
[----:B------:R-:W-:Y:S01]  /*0340*/  NOP ;  /* 0x0000000000007918 */ /* 0x000fe20000000000 */
[----:B------:R-:W-:Y:S01]  /*0350*/  IMAD.IADD R6, R18, 0x1, -R7 ;  /* 0x0000000112067824 */ /* 0x000fe200078e0a07 */
[----:B------:R-:W-:Y:S01]  /*0360*/  LOP3.LUT R8, R8, 0x3ffffffc, RZ, 0xc0, !PT ;  /* 0x3ffffffc08087812 */ /* 0x000fe200078ec0ff */
[----:B------:R-:W-:Y:S01]  /*0370*/  IMAD.MOV.U32 R22, RZ, RZ, 0x1 ;  /* 0x00000001ff167424 */ /* 0x000fe200078e00ff */
[----:B------:R-:W-:-:S02]  /*0380*/  ISETP.NE.AND P3, PT, R5, RZ, PT ;  /* 0x000000ff0500720c */ /* 0x000fc40003f65270 */
[----:B------:R-:W-:Y:S01]  /*0390*/  SHF.R.S32.HI R7, RZ, 0x1f, R6 ;  /* 0x0000001fff077819 */ /* 0x000fe20000011406 */
[----:B------:R-:W-:Y:S01]  /*03a0*/  IMAD.IADD R8, R3, 0x1, -R8 ;  /* 0x0000000103087824 */ /* 0x000fe200078e0a08 */
[----:B------:R-:W3:Y:S02]  /*03b0*/  LDC R13, c[0x0][0x140] ;  /* 0x00005000ff0d7b82 */ /* 0x000ee40000000800 */
[----:B------:R-:W-:Y:S02]  /*03c0*/  LEA.HI R7, R7, R6, RZ, 0x3 ;  /* 0x0000000607077211 */ /* 0x000fe400078f18ff */
[----:B-----5:R-:W-:Y:S02]  /*03d0*/  ISETP.NE.OR P0, PT, R0, RZ, !P0 ;  /* 0x000000ff0000720c */ /* 0x020fe40004705670 */
[--C-:B------:R-:W-:Y:S02]  /*03e0*/  SHF.R.S32.HI R0, RZ, 0x3, R7.reuse ;  /* 0x00000003ff007819 */ /* 0x100fe40000011407 */
[----:B------:R-:W-:-:S02]  /*03f0*/  SHF.R.S32.HI R7, RZ, 0x1f, R7 ;  /* 0x0000001fff077819 */ /* 0x000fc40000011407 */
[----:B0-----:R-:W-:Y:S02]  /*0400*/  I2FP.F32.U32 R9, UR8 ;  /* 0x0000000800097c45 */ /* 0x001fe40008201000 */
[----:B------:R-:W-:-:S03]  /*0410*/  LEA.HI R7, R7, R0, RZ, 0x2 ;  /* 0x0000000007077211 */ /* 0x000fc600078f10ff */
[----:B------:R-:W-:Y:S01]  /*0420*/  FMUL R9, R9, UR4 ;  /* 0x0000000409097c20 */ /* 0x000fe20008400000 */
[----:B------:R-:W-:Y:S01]  /*0430*/  LOP3.LUT R7, R7, 0xfffffffc, RZ, 0xc0, !PT ;  /* 0xfffffffc07077812 */ /* 0x000fe200078ec0ff */
[----:B------:R-:W-:Y:S01]  /*0440*/  VOTEU.ALL UP0, P0 ;  /* 0x00000000003f7886 */ /* 0x000fe20000000000 */
[----:B-1----:R-:W-:Y:S01]  /*0450*/  I2FP.F32.U32 R3, R4 ;  /* 0x0000000400037245 */ /* 0x002fe20000201000 */
[----:B------:R-:W-:Y:S01]  /*0460*/  ULDC UR4, c[0x0][0x154] ;  /* 0x0000550000047ab9 */ /* 0x000fe20000000800 */
[----:B------:R-:W-:Y:S01]  /*0470*/  VOTEU.ALL UP1, P0 ;  /* 0x00000000003f7886 */ /* 0x000fe20000020000 */
[----:B------:R-:W0:Y:S01]  /*0480*/  F2I.U32.TRUNC.NTZ R9, R9 ;  /* 0x0000000900097305 */ /* 0x000e22000020f000 */
[----:B------:R-:W-:Y:S01]  /*0490*/  IMAD.IADD R7, R0, 0x1, -R7 ;  /* 0x0000000100077824 */ /* 0x000fe200078e0a07 */
[----:B------:R-:W1:Y:S01]  /*04a0*/  @!UP0 S2UR UR7, SR_CgaCtaId ;  /* 0x00000000000789c3 */ /* 0x000e620000008800 */
[----:B------:R-:W-:Y:S01]  /*04b0*/  FMUL R12, R3, UR4 ;  /* 0x00000004030c7c20 */ /* 0x000fe20008400000 */
[----:B------:R-:W-:Y:S01]  /*04c0*/  UMOV UR4, 0x20 ;  /* 0x0000002000047882 */ /* 0x000fe20000000000 */
[----:B------:R-:W-:Y:S01]  /*04d0*/  IMAD R8, R8, 0x4, R7 ;  /* 0x0000000408087824 */ /* 0x000fe200078e0207 */
[----:B------:R-:W-:Y:S01]  /*04e0*/  @!UP0 UMOV UR6, 0x400 ;  /* 0x0000040000068882 */ /* 0x000fe20000000000 */
[----:B------:R-:W-:-:S04]  /*04f0*/  @!UP0 UIADD3 UR4, -UR4, 0x100000, URZ ;  /* 0x0010000004048890 */ /* 0x000fc8000fffe13f */
[----:B------:R-:W-:Y:S02]  /*0500*/  @!UP0 USHF.L.U32 UR5, UR4, 0xb, URZ ;  /* 0x0000000b04058899 */ /* 0x000fe4000800063f */
[----:B------:R-:W-:Y:S01]  /*0510*/  @!UP0 USHF.L.U32 UR4, UR4, 0x1, URZ ;  /* 0x0000000104048899 */ /* 0x000fe2000800063f */
[----:B---3--:R-:W-:Y:S01]  /*0520*/  ISETP.EQ.U32.AND P2, PT, R13, 0x1, PT ;  /* 0x000000010d00780c */ /* 0x008fe20003f42070 */
[----:B------:R-:W3:Y:S01]  /*0530*/  F2I.U32.TRUNC.NTZ R12, R12 ;  /* 0x0000000c000c7305 */ /* 0x000ee2000020f000 */
[----:B------:R-:W-:Y:S01]  /*0540*/  LEA.HI R0, R8, R8, RZ, 0x1 ;  /* 0x0000000808007211 */ /* 0x000fe200078f08ff */
[----:B------:R-:W5:Y:S03]  /*0550*/  LDC R7, c[0x0][0x148] ;  /* 0x00005200ff077b82 */ /* 0x000f660000000800 */
[----:B------:R-:W-:Y:S01]  /*0560*/  LOP3.LUT R11, R0, 0xfffffffe, RZ, 0xc0, !PT ;  /* 0xfffffffe000b7812 */ /* 0x000fe200078ec0ff */
[----:B0-----:R-:W-:Y:S01]  /*0570*/  IMAD.MOV R15, RZ, RZ, -R9 ;  /* 0x000000ffff0f7224 */ /* 0x001fe200078e0a09 */
[----:B------:R-:W-:-:S03]  /*0580*/  SHF.R.S32.HI R9, RZ, 0x1f, R2 ;  /* 0x0000001fff097819 */ /* 0x000fc60000011402 */
[----:B--2---:R-:W-:Y:S01]  /*0590*/  IMAD R3, R10, R15, UR8 ;  /* 0x000000080a037e24 */ /* 0x004fe2000f8e020f */
[----:B------:R-:W-:Y:S01]  /*05a0*/  LEA.HI R9, R9, R2, RZ, 0x2 ;  /* 0x0000000209097211 */ /* 0x000fe200078f10ff */
[C---:B------:R-:W-:Y:S02]  /*05b0*/  IMAD.IADD R0, R8.reuse, 0x1, -R11 ;  /* 0x0000000108007824 */ /* 0x040fe400078e0a0b */
[----:B------:R-:W-:Y:S01]  /*05c0*/  IMAD.SHL.U32 R11, R8, 0x4, RZ ;  /* 0x00000004080b7824 */ /* 0x000fe200078e00ff */
[----:B------:R-:W-:Y:S01]  /*05d0*/  LOP3.LUT R9, R9, 0xfffffffc, RZ, 0xc0, !PT ;  /* 0xfffffffc09097812 */ /* 0x000fe200078ec0ff */
[----:B---3--:R-:W-:Y:S01]  /*05e0*/  IMAD.MOV R20, RZ, RZ, -R12 ;  /* 0x000000ffff147224 */ /* 0x008fe200078e0a0c */
[----:B------:R-:W-:Y:S01]  /*05f0*/  ISETP.NE.AND P4, PT, R0, R3, PT ;  /* 0x000000030000720c */ /* 0x000fe20003f85270 */
[----:B-1----:R-:W-:Y:S01]  /*0600*/  @!UP0 ULEA UR6, UR7, UR6, 0x18 ;  /* 0x0000000607068291 */ /* 0x002fe2000f8ec03f */
[----:B------:R-:W-:Y:S01]  /*0610*/  LOP3.LUT R152, R8, 0xc, R11, 0x78, !PT ;  /* 0x0000000c08987812 */ /* 0x000fe200078e780b */
[----:B------:R-:W-:Y:S01]  /*0620*/  IMAD.IADD R0, R2, 0x1, -R9 ;  /* 0x0000000102007824 */ /* 0x000fe200078e0a09 */
[----:B------:R-:W-:Y:S01]  /*0630*/  VOTEU.ALL UP0, P0 ;  /* 0x00000000003f7886 */ /* 0x000fe20000000000 */
[----:B------:R-:W-:Y:S01]  /*0640*/  LOP3.LUT P0, RZ, R6, 0x7, RZ, 0xc0, !PT ;  /* 0x0000000706ff7812 */ /* 0x000fe2000780c0ff */
[----:B------:R-:W-:-:S02]  /*0650*/  VIADD R6, R5, 0xffffffff ;  /* 0xffffffff05067836 */ /* 0x000fc40000000000 */
[----:B------:R-:W-:Y:S01]  /*0660*/  ISETP.NE.AND P1, PT, R0, 0x3, PT ;  /* 0x000000030000780c */ /* 0x000fe20003f25270 */
[----:B-----5:R-:W-:Y:S01]  /*0670*/  IMAD R9, R7, R20, R4 ;  /* 0x0000001407097224 */ /* 0x020fe200078e0204 */
[----:B------:R-:W-:Y:S02]  /*0680*/  ISETP.LT.U32.AND P0, PT, R152, 0x4, !P0 ;  /* 0x000000049800780c */ /* 0x000fe40004701070 */
[----:B------:R-:W-:Y:S01]  /*0690*/  ISETP.EQ.OR P1, PT, R0, RZ, !P1 ;  /* 0x000000ff0000720c */ /* 0x000fe20004f22670 */
[----:B------:R-:W0:Y:S02]  /*06a0*/  FENCE.VIEW.ASYNC.S ;  /* 0x00000000000073c6 */ /* 0x000e240000000000 */
[----:B0-----:R0:W1:Y:S01]  /*06b0*/  @!UP0 SYNCS.EXCH.64 URZ, [UR6+0x30], UR4 ;  /* 0x00003004063f85b2 */ /* 0x0010620008000100 */
[----:B------:R-:W-:Y:S02]  /*06c0*/  @P4 LEA.HI R2, R152, R152, RZ, 0x1 ;  /* 0x0000009898024211 */ /* 0x000fe400078f08ff */
[----:B------:R-:W-:-:S02]  /*06d0*/  ISETP.EQ.AND P1, PT, R5, RZ, P1 ;  /* 0x000000ff0500720c */ /* 0x000fc40000f22270 */
[----:B------:R-:W-:Y:S02]  /*06e0*/  @P4 SHF.R.S32.HI R2, RZ, 0x1, R2 ;  /* 0x00000001ff024819 */ /* 0x000fe40000011402 */
[----:B------:R-:W-:Y:S02]  /*06f0*/  ISETP.GE.U32.AND P6, PT, R6, 0x2, PT ;  /* 0x000000020600780c */ /* 0x000fe40003fc6070 */
[----:B------:R-:W-:Y:S02]  /*0700*/  @P4 ISETP.NE.AND P5, PT, R2, R9, PT ;  /* 0x000000090200420c */ /* 0x000fe40003fa5270 */
[----:B------:R-:W-:Y:S02]  /*0710*/  SEL R9, RZ, 0x1, !P0 ;  /* 0x00000001ff097807 */ /* 0x000fe40004000000 */
[----:B------:R-:W-:Y:S02]  /*0720*/  @P4 SEL R22, RZ, 0x1, P5 ;  /* 0x00000001ff164807 */ /* 0x000fe40002800000 */
[----:B------:R-:W-:Y:S01]  /*0730*/  SEL R19, RZ, 0x1, !P1 ;  /* 0x00000001ff137807 */ /* 0x000fe20004800000 */
[----:B------:R0:W2:Y:S01]  /*0740*/  @!UP1 SYNCS.EXCH.64 URZ, [UR6+0x38], UR4 ;  /* 0x00003804063f95b2 */ /* 0x0000a20008000100 */
[----:B------:R-:W-:Y:S01]  /*0750*/  LOP3.LUT R22, R22, R9, RZ, 0xc0, !PT ;  /* 0x0000000916167212 */ /* 0x000fe200078ec0ff */
[----:B------:R-:W-:Y:S01]  /*0760*/  NOP ;  /* 0x0000000000007918 */ /* 0x000fe20000000000 */
[----:B------:R-:W-:Y:S01]  /*0770*/  SEL R19, R19, 0x2, P6 ;  /* 0x0000000213137807 */ /* 0x000fe20003000000 */
[----:B------:R-:W-:Y:S06]  /*0780*/  @!P2 BRA `(.L_x_3) ;  /* 0x000000000008a947 */ /* 0x000fec0003800000 */
[----:B-12-4-:R-:W-:Y:S01]  /*0790*/  UCGABAR_ARV ;  /* 0x00000000000079c7 */ /* 0x016fe20008000000 */
[----:B------:R-:W-:Y:S05]  /*07a0*/  BRA `(.L_x_4) ;  /* 0x0000000000047947 */ /* 0x000fea0003800000 */
.L_x_3:
[----:B-12-4-:R-:W-:Y:S01]  /*07b0*/  NOP ;  /* 0x0000000000007918 */ /* 0x016fe20000000000 */
.L_x_4:
[----:B------:R-:W1:Y:S01]  /*07c0*/  LDC R2, c[0x0][0x65c] ;  /* 0x00019700ff027b82 */ /* 0x000e620000000800 */
[----:B------:R-:W-:Y:S02]  /*07d0*/  IMAD.U32 R8, RZ, RZ, UR8 ;  /* 0x00000008ff087e24 */ /* 0x000fe4000f8e00ff */
[----:B------:R-:W-:Y:S01]  /*07e0*/  IMAD.MOV.U32 R9, RZ, RZ, RZ ;  /* 0x000000ffff097224 */ /* 0x000fe200078e00ff */
[----:B-1----:R-:W-:-:S04]  /*07f0*/  ISETP.NE.AND P1, PT, R2, 0x1, PT ;  /* 0x000000010200780c */ /* 0x002fc80003f25270 */
[----:B------:R-:W-:-:S09]  /*0800*/  P2R R5, PR, RZ, 0x2 ;  /* 0x00000002ff057803 */ /* 0x000fd20000000000 */
[----:B------:R-:W1:Y:S01]  /*0810*/  @P1 LDC R17, c[0x0][0x10] ;  /* 0x00000400ff111b82 */ /* 0x000e620000000800 */
[----:B------:R-:W-:Y:S02]  /*0820*/  @P1 IMAD.MOV.U32 R5, RZ, RZ, RZ ;  /* 0x000000ffff051224 */ /* 0x000fe400078e00ff */
[----:B------:R-:W-:-:S05]  /*0830*/  @P1 IMAD.MOV.U32 R13, RZ, RZ, RZ ;  /* 0x000000ffff0d1224 */ /* 0x000fca00078e00ff */
[----:B------:R-:W2:Y:S01]  /*0840*/  @!P1 LDC R11, c[0x0][0xc] ;  /* 0x00000300ff0b9b82 */ /* 0x000ea20000000800 */
[----:B-1----:R-:W-:-:S04]  /*0850*/  @P1 IMAD.WIDE.U32 R16, R17, UR8, R4 ;  /* 0x0000000811101c25 */ /* 0x002fc8000f8e0004 */
[----:B------:R-:W-:Y:S02]  /*0860*/  @P1 IMAD.IADD R17, R17, 0x1, R13 ;  /* 0x0000000111111824 */ /* 0x000fe400078e020d */
[----:B--2---:R-:W-:-:S04]  /*0870*/  @!P1 IMAD.WIDE.U32 R8, R4, R11, R8 ;  /* 0x0000000b04089225 */ /* 0x004fc800078e0008 */
[----:B------:R-:W-:Y:S02]  /*0880*/  @!P1 IMAD.MOV.U32 R16, RZ, RZ, R8 ;  /* 0x000000ffff109224 */ /* 0x000fe400078e0008 */
[----:B------:R-:W-:Y:S01]  /*0890*/  @!P1 IMAD.MOV.U32 R17, RZ, RZ, R9 ;  /* 0x000000ffff119224 */ /* 0x000fe200078e0009 */
[----:B------:R-:W-:Y:S06]  /*08a0*/  @!P2 BRA `(.L_x_5) ;  /* 0x00000000000ca947 */ /* 0x000fec0003800000 */
[----:B------:R-:W-:Y:S01]  /*08b0*/  UCGABAR_WAIT ;  /* 0x0000000000007dc7 */ /* 0x000fe20008000000 */
[----:B------:R-:W-:Y:S01]  /*08c0*/  CCTL.IVALL ;  /* 0x00000000ff00798f */ /* 0x000fe20002000000 */
[----:B------:R-:W-:Y:S05]  /*08d0*/  BRA `(.L_x_6) ;  /* 0x0000000000047947 */ /* 0x000fea0003800000 */
.L_x_5:
[----:B------:R-:W-:Y:S06]  /*08e0*/  BAR.SYNC.DEFER_BLOCKING 0x0 ;  /* 0x0000000000007b1d */ /* 0x000fec0000010000 */
.L_x_6:
[----:B------:R-:W-:Y:S05]  /*08f0*/  @!P3 BRA `(.L_x_7) ;  /* 0x000000a400f4b947 */ /* 0x000fea0003800000 */
[----:B------:R-:W-:-:S13]  /*0900*/  ISETP.GT.U32.AND P0, PT, R6, 0x1, PT ;  /* 0x000000010600780c */ /* 0x000fda0003f04070 */
[----:B0-----:R-:W-:Y:S05]  /*0910*/  @P0 EXIT ;  /* 0x000000000000094d */ /* 0x001fea0003800000 */
[----:B------:R-:W-:Y:S01]  /*0920*/  ULDC.64 UR4, c[0x0][0x650] ;  /* 0x0001940000047ab9 */ /* 0x000fe20000000a00 */
[----:B------:R-:W-:Y:S01]  /*0930*/  PRMT R0, RZ, 0x7610, R0 ;  /* 0x00007610ff007816 */ /* 0x000fe20000000000 */
[----:B------:R-:W-:Y:S01]  /*0940*/  IMAD.MOV.U32 R153, RZ, RZ, -0x1 ;  /* 0xffffffffff997424 */ /* 0x000fe200078e00ff */
[----:B------:R-:W-:Y:S01]  /*0950*/  ISETP.GE.U32.AND P0, PT, R16, UR4, PT ;  /* 0x0000000410007c0c */ /* 0x000fe2000bf06070 */
[----:B------:R-:W-:Y:S02]  /*0960*/  IMAD.MOV.U32 R154, RZ, RZ, -0x1 ;  /* 0xffffffffff9a7424 */ /* 0x000fe400078e00ff */
[----:B------:R-:W-:Y:S01]  /*0970*/  IMAD.MOV.U32 R23, RZ, RZ, -0x1 ;  /* 0xffffffffff177424 */ /* 0x000fe200078e00ff */
[----:B------:R-:W-:-:S13]  /*0980*/  ISETP.GE.U32.AND.EX P0, PT, R17, UR5, PT, P0 ;  /* 0x0000000511007c0c */ /* 0x000fda000bf06100 */
[----:B------:R-:W-:Y:S05]  /*0990*/  @P0 BRA `(.L_x_8) ;  /* 0x00000004002c0947 */ /* 0x000fea0003800000 */
[----:B------:R-:W0:Y:S01]  /*09a0*/  LDC.64 R24, c[0x0][0x628] ;  /* 0x00018a00ff187b82 */ /* 0x000e220000000a00 */
[----:B------:R-:W-:Y:S02]  /*09b0*/  IMAD.MOV.U32 R8, RZ, RZ, R16 ;  /* 0x000000ffff087224 */ /* 0x000fe400078e0010 */
[----:B------:R-:W-:-:S05]  /*09c0*/  IMAD.MOV.U32 R9, RZ, RZ, R17 ;  /* 0x000000ffff097224 */ /* 0x000fca00078e0011 */
[----:B------:R-:W1:Y:S08]  /*09d0*/  LDC R0, c[0x0][0x630] ;  /* 0x00018c00ff007b82 */ /* 0x000e700000000800 */
[----:B------:R-:W2:Y:S01]  /*09e0*/  LDC.64 R26, c[0x0][0x620] ;  /* 0x00018800ff1a7b82 */ /* 0x000ea20000000a00 */
[----:B0-----:R-:W-:-:S04]  /*09f0*/  ISETP.NE.U32.AND P0, PT, R24, RZ, PT ;  /* 0x000000ff1800720c */ /* 0x001fc80003f05070 */
[----:B------:R-:W-:-:S13]  /*0a00*/  ISETP.NE.AND.EX P0, PT, R25, RZ, PT, P0 ;  /* 0x000000ff1900720c */ /* 0x000fda0003f05300 */
[----:B-12---:R-:W-:Y:S05]  /*0a10*/  @!P0 BRA `(.L_x_9) ;  /* 0x0000000000288947 */ /* 0x006fea0003800000 */
[----:B------:R-:W0:Y:S02]  /*0a20*/  LDC R13, c[0x0][0x634] ;  /* 0x00018d00ff0d7b82 */ /* 0x000e240000000800 */
[----:B0-----:R-:W-:-:S05]  /*0a30*/  IADD3 R13, P0, R16, R13, RZ ;  /* 0x0000000d100d7210 */ /* 0x001fca0007f1e0ff */
[----:B------:R-:W-:-:S04]  /*0a40*/  IMAD.X R15, RZ, RZ, R17, P0 ;  /* 0x000000ffff0f7224 */ /* 0x000fc800000e0611 */
[----:B------:R-:W-:-:S04]  /*0a50*/  IMAD.WIDE.U32 R8, R15, R24, RZ ;  /* 0x000000180f087225 */ /* 0x000fc800078e00ff */
[----:B------:R-:W-:-:S04]  /*0a60*/  IMAD.WIDE.U32 R10, P0, R13, R25, R8 ;  /* 0x000000190d0a7225 */ /* 0x000fc80007800008 */
[----:B------:R-:W-:-:S04]  /*0a70*/  IMAD.WIDE.U32 R8, R13, R24, RZ ;  /* 0x000000180d087225 */ /* 0x000fc800078e00ff */
[----:B------:R-:W-:Y:S01]  /*0a80*/  IMAD.X R13, RZ, RZ, RZ, P0 ;  /* 0x000000ffff0d7224 */ /* 0x000fe200000e06ff */
[----:B------:R-:W-:Y:S01]  /*0a90*/  IADD3 RZ, P0, R9, R10, RZ ;  /* 0x0000000a09ff7210 */ /* 0x000fe20007f1e0ff */
[----:B------:R-:W-:-:S04]  /*0aa0*/  IMAD.MOV.U32 R12, RZ, RZ, R11 ;  /* 0x000000ffff0c7224 */ /* 0x000fc800078e000b */
[----:B------:R-:W-:-:S08]  /*0ab0*/  IMAD.WIDE.U32.X R8, R15, R25, R12, P0 ;  /* 0x000000190f087225 */ /* 0x000fd000000e040c */
.L_x_9:
[----:B------:R-:W0:Y:S01]  /*0ac0*/  LDC.64 R24, c[0x0][0x640] ;  /* 0x00019000ff187b82 */ /* 0x000e220000000a00 */
[--C-:B------:R-:W-:Y:S01]  /*0ad0*/  SHF.R.U64 R28, R8, R0, R9.reuse ;  /* 0x00000000081c7219 */ /* 0x100fe20000001209 */
[----:B------:R-:W-:Y:S01]  /*0ae0*/  IMAD R30, R7, R20, R4 ;  /* 0x00000014071e7224 */ /* 0x000fe200078e0204 */
[----:B------:R-:W-:Y:S01]  /*0af0*/  SHF.R.U32.HI R0, RZ, R0, R9 ;  /* 0x00000000ff007219 */ /* 0x000fe20000011609 */
[----:B------:R-:W-:Y:S01]  /*0b00*/  IMAD.MOV.U32 R21, RZ, RZ, 0x1 ;  /* 0x00000001ff157424 */ /* 0x000fe200078e00ff */
[----:B------:R-:W-:-:S03]  /*0b10*/  IADD3 R5, P0, RZ, -R28, RZ ;  /* 0x8000001cff057210 */ /* 0x000fc60007f1e0ff */
[----:B------:R-:W1:Y:S02]  /*0b20*/  LDC R6, c[0x0][0x618] ;  /* 0x00018600ff067b82 */ /* 0x000e640000000800 */
[----:B------:R-:W-:-:S04]  /*0b30*/  IMAD.X R9, RZ, RZ, ~R0, P0 ;  /* 0x000000ffff097224 */ /* 0x000fc800000e0e00 */
[-C--:B------:R-:W-:Y:S02]  /*0b40*/  IMAD R0, R9, R26.reuse, RZ ;  /* 0x0000001a09007224 */ /* 0x080fe400078e02ff */
[----:B------:R-:W2:Y:S01]  /*0b50*/  LDC R11, c[0x0][0x608] ;  /* 0x00018200ff0b7b82 */ /* 0x000ea20000000800 */
[----:B------:R-:W-:-:S04]  /*0b60*/  IMAD.WIDE.U32 R8, R5, R26, R16 ;  /* 0x0000001a05087225 */ /* 0x000fc800078e0010 */
[----:B------:R-:W-:-:S03]  /*0b70*/  IMAD R5, R5, R27, R0 ;  /* 0x0000001b05057224 */ /* 0x000fc600078e0200 */
[----:B------:R-:W3:Y:S01]  /*0b80*/  LDC R12, c[0x0][0x658] ;  /* 0x00019600ff0c7b82 */ /* 0x000ee20000000800 */
[----:B0-----:R-:W-:Y:S01]  /*0b90*/  ISETP.NE.U32.AND P0, PT, R24, RZ, PT ;  /* 0x000000ff1800720c */ /* 0x001fe20003f05070 */
[----:B------:R-:W-:Y:S02]  /*0ba0*/  IMAD.IADD R5, R9, 0x1, R5 ;  /* 0x0000000109057824 */ /* 0x000fe400078e0205 */
[----:B------:R-:W-:Y:S01]  /*0bb0*/  IMAD.MOV.U32 R9, RZ, RZ, -0x1 ;  /* 0xffffffffff097424 */ /* 0x000fe200078e00ff */
[----:B------:R-:W-:-:S03]  /*0bc0*/  ISETP.NE.AND.EX P0, PT, R25, RZ, PT, P0 ;  /* 0x000000ff1900720c */ /* 0x000fc60003f05300 */
[----:B------:R-:W0:Y:S01]  /*0bd0*/  LDC R15, c[0x0][0x600] ;  /* 0x00018000ff0f7b82 */ /* 0x000e220000000800 */
[-CC-:B-1----:R-:W-:Y:S02]  /*0be0*/  SHF.R.U64 R13, R8, R6.reuse, R5.reuse ;  /* 0x00000006080d7219 */ /* 0x182fe40000001205 */
[----:B------:R-:W-:-:S05]  /*0bf0*/  SHF.R.U32.HI R0, RZ, R6, R5 ;  /* 0x00000006ff007219 */ /* 0x000fca0000011605 */
[----:B------:R-:W1:Y:S01]  /*0c00*/  LDC R14, c[0x0][0x648] ;  /* 0x00019200ff0e7b82 */ /* 0x000e620000000800 */
[-CC-:B--2---:R-:W-:Y:S02]  /*0c10*/  SHF.R.U64 R27, R13, R11.reuse, R0.reuse ;  /* 0x0000000b0d1b7219 */ /* 0x184fe40000001200 */
[----:B------:R-:W-:-:S05]  /*0c20*/  SHF.R.U32.HI R5, RZ, R11, R0 ;  /* 0x0000000bff057219 */ /* 0x000fca0000011600 */
[----:B------:R-:W2:Y:S01]  /*0c30*/  LDC R26, c[0x0][0x638] ;  /* 0x00018e00ff1a7b82 */ /* 0x000ea20000000800 */
[-CC-:B---3--:R-:W-:Y:S02]  /*0c40*/  SHF.R.U64 R20, R27, R12.reuse, R5.reuse ;  /* 0x0000000c1b147219 */ /* 0x188fe40000001205 */
[-C--:B------:R-:W-:Y:S02]  /*0c50*/  SHF.L.U32 R0, R9, R12.reuse, RZ ;  /* 0x0000000c09007219 */ /* 0x080fe400000006ff */
[----:B------:R-:W-:Y:S01]  /*0c60*/  SHF.R.U32.HI R5, RZ, R12, R5 ;  /* 0x0000000cff057219 */ /* 0x000fe20000011605 */
[----:B------:R-:W-:Y:S01]  /*0c70*/  IMAD.MOV.U32 R4, RZ, RZ, R20 ;  /* 0x000000ffff047224 */ /* 0x000fe200078e0014 */
[----:B------:R-:W-:Y:S01]  /*0c80*/  LOP3.LUT R10, RZ, R0, RZ, 0x33, !PT ;  /* 0x00000000ff0a7212 */ /* 0x000fe200078e33ff */
[----:B------:R-:W3:Y:S01]  /*0c90*/  LDC R23, c[0x0][0x610] ;  /* 0x00018400ff177b82 */ /* 0x000ee20000000800 */
[----:B------:R-:W-:Y:S05]  /*0ca0*/  @!P0 BRA `(.L_x_10) ;  /* 0x0000000000288947 */ /* 0x000fea0003800000 */
[----:B------:R-:W4:Y:S02]  /*0cb0*/  LDC R9, c[0x0][0x64c] ;  /* 0x00019300ff097b82 */ /* 0x000f240000000800 */
[----:B----4-:R-:W-:-:S05]  /*0cc0*/  IADD3 R9, P0, R20, R9, RZ ;  /* 0x0000000914097210 */ /* 0x010fca0007f1e0ff */
        /* <DEDUP_REMOVED lines=8> */
.L_x_10:
[----:B-1----:R-:W-:Y:S01]  /*0d50*/  SHF.R.U64 R4, R4, R14, R5 ;  /* 0x0000000e04047219 */ /* 0x002fe20000001205 */
[----:B0-----:R-:W-:Y:S01]  /*0d60*/  VIADD R6, R15, 0xffffffff ;  /* 0xffffffff0f067836 */ /* 0x001fe20000000000 */
[----:B------:R-:W-:Y:S02]  /*0d70*/  SHF.L.U32 R0, R21, R12, RZ ;  /* 0x0000000c15007219 */ /* 0x000fe400000006ff */
[----:B------:R-:W-:Y:S01]  /*0d80*/  LOP3.LUT R5, R27, R10, RZ, 0xc0, !PT ;  /* 0x0000000a1b057212 */ /* 0x000fe200078ec0ff */
[----:B------:R-:W-:Y:S01]  /*0d90*/  IMAD.MOV R7, RZ, RZ, -R4 ;  /* 0x000000ffff077224 */ /* 0x000fe200078e0a04 */
[----:B------:R-:W-:Y:S02]  /*0da0*/  SEL R3, R3, R30, !P1 ;  /* 0x0000001e03037207 */ /* 0x000fe40004800000 */
[----:B------:R-:W-:Y:S01]  /*0db0*/  LOP3.LUT R6, R13, R6, RZ, 0xc0, !PT ;  /* 0x000000060d067212 */ /* 0x000fe200078ec0ff */
[----:B------:R-:W-:Y:S02]  /*0dc0*/  IMAD R4, R0, R4, R5 ;  /* 0x0000000400047224 */ /* 0x000fe400078e0205 */
[----:B--2---:R-:W-:-:S02]  /*0dd0*/  IMAD R0, R7, R26, R20 ;  /* 0x0000001a07007224 */ /* 0x004fc400078e0214 */
[----:B---3--:R-:W-:Y:S02]  /*0de0*/  IMAD R3, R4, R23, R3 ;  /* 0x0000001704037224 */ /* 0x008fe400078e0203 */
[----:B------:R-:W-:Y:S02]  /*0df0*/  IMAD.MOV.U32 R5, RZ, RZ, 0x1 ;  /* 0x00000001ff057424 */ /* 0x000fe400078e00ff */
[----:B------:R-:W-:Y:S02]  /*0e00*/  IMAD R4, R0, R15, R6 ;  /* 0x0000000f00047224 */ /* 0x000fe400078e0206 */
[----:B------:R-:W-:Y:S01]  /*0e10*/  IMAD.MOV.U32 R23, RZ, RZ, R28 ;  /* 0x000000ffff177224 */ /* 0x000fe200078e001c */
[----:B------:R-:W-:Y:S02]  /*0e20*/  PRMT R0, R5, 0x7610, R0 ;  /* 0x0000761005007816 */ /* 0x000fe40000000000 */
[----:B------:R-:W-:Y:S02]  /*0e30*/  SEL R154, R4, R3, !P1 ;  /* 0x00000003049a7207 */ /* 0x000fe40004800000 */
[----:B------:R-:W-:-:S07]  /*0e40*/  SEL R153, R3, R4, !P1 ;  /* 0x0000000403997207 */ /* 0x000fce0004800000 */
.L_x_8:
[----:B------:R-:W-:-:S08]  /*0e50*/  NOP ;  /* 0x0000000000007918 */ /* 0x000fd00000000000 */
[----:B------:R-:W0:Y:S02]  /*0e60*/  USETMAXREG.TRY_ALLOC.CTAPOOL UP0, 0xe8 ;  /* 0x000000e8000079c8 */ /* 0x000e240008000600 */
[----:B0-----:R-:W-:-:S13]  /*0e70*/  PLOP3.LUT P0, PT, PT, PT, UP0, 0x80, 0x0 ;  /* 0x000000000000781c */ /* 0x001fda0003f0f008 */
[----:B------:R-:W-:Y:S05]  /*0e80*/  @!P0 BRA `(.L_x_8) ;  /* 0xfffffffc00f08947 */ /* 0x000fea000383ffff */
[----:B------:R-:W-:Y:S01]  /*0e90*/  ULDC.64 UR4, c[0x0][0x598] ;  /* 0x0001660000047ab9 */ /* 0x000fe20000000a00 */
[----:B------:R-:W-:Y:S01]  /*0ea0*/  ULDC.64 UR36, c[0x0][0x208] ;  /* 0x0000820000247ab9 */ /* 0x000fe20000000a00 */
[----:B------:R-:W-:-:S04]  /*0eb0*/  ISETP.NE.U32.AND P0, PT, RZ, UR4, PT ;  /* 0x00000004ff007c0c */ /* 0x000fc8000bf05070 */
[----:B------:R-:W-:-:S13]  /*0ec0*/  ISETP.NE.AND.EX P0, PT, RZ, UR5, PT, P0 ;  /* 0x00000005ff007c0c */ /* 0x000fda000bf05300 */
[----:B------:R-:W-:Y:S05]  /*0ed0*/  @!P0 BRA `(.L_x_11) ;  /* 0x00000000001c8947 */ /* 0x000fea0003800000 */
[----:B------:R-:W0:Y:S02]  /*0ee0*/  LDC.64 R4, c[0x0][0x598] ;  /* 0x00016600ff047b82 */ /* 0x000e240000000a00 */
[----:B0-----:R-:W2:Y:S02]  /*0ef0*/  LDG.E.64 R4, desc[UR36][R4.64] ;  /* 0x0000002404047981 */ /* 0x001ea4000c1e1b00 */
[----:B--2---:R-:W-:-:S04]  /*0f00*/  ISETP.NE.U32.AND P0, PT, R4, RZ, PT ;  /* 0x000000ff0400720c */ /* 0x004fc80003f05070 */
[----:B------:R-:W-:-:S13]  /*0f10*/  ISETP.NE.AND.EX P0, PT, R5, RZ, PT, P0 ;  /* 0x000000ff0500720c */ /* 0x000fda0003f05300 */
[----:B------:R-:W-:Y:S05]  /*0f20*/  @!P0 BRA `(.L_x_11) ;  /* 0x0000000000088947 */ /* 0x000fea0003800000 */
[----:B------:R0:W5:Y:S01]  /*0f30*/  LD.E R155, desc[UR36][R4.64] ;  /* 0x00000024049b7980 */ /* 0x000162000c101900 */
[----:B------:R-:W-:Y:S05]  /*0f40*/  BRA `(.L_x_12) ;  /* 0x0000000000247947 */ /* 0x000fea0003800000 */
.L_x_11:
[----:B------:R-:W-:Y:S02]  /*0f50*/  ULDC.64 UR4, c[0x0][0x588] ;  /* 0x0001620000047ab9 */ /* 0x000fe40000000a00 */
[----:B------:R-:W-:-:S04]  /*0f60*/  ISETP.NE.U32.AND P0, PT, RZ, UR4, PT ;  /* 0x00000004ff007c0c */ /* 0x000fc8000bf05070 */
[----:B------:R-:W-:-:S13]  /*0f70*/  ISETP.NE.AND.EX P0, PT, RZ, UR5, PT, P0 ;  /* 0x00000005ff007c0c */ /* 0x000fda000bf05300 */
[----:B------:R-:W-:Y:S05]  /*0f80*/  @!P0 BRA `(.L_x_13) ;  /* 0x00000000000c8947 */ /* 0x000fea0003800000 */
[----:B------:R-:W0:Y:S02]  /*0f90*/  LDC.64 R4, c[0x0][0x588] ;  /* 0x00016200ff047b82 */ /* 0x000e240000000a00 */
[----:B0-----:R1:W5:Y:S01]  /*0fa0*/  LDG.E R155, desc[UR36][R4.64] ;  /* 0x00000024049b7981 */ /* 0x001362000c1e1900 */
[----:B------:R-:W-:Y:S05]  /*0fb0*/  BRA `(.L_x_12) ;  /* 0x0000000000087947 */ /* 0x000fea0003800000 */
.L_x_13:
[----:B------:R-:W-:Y:S02]  /*0fc0*/  ULDC UR4, c[0x0][0x580] ;  /* 0x0001600000047ab9 */ /* 0x000fe40000000800 */
[----:B------:R-:W-:-:S07]  /*0fd0*/  IMAD.U32 R155, RZ, RZ, UR4 ;  /* 0x00000004ff9b7e24 */ /* 0x000fce000f8e00ff */
.L_x_12:
[----:B------:R-:W-:Y:S02]  /*0fe0*/  ULDC.64 UR4, c[0x0][0x5a0] ;  /* 0x0001680000047ab9 */ /* 0x000fe40000000a00 */
[----:B------:R-:W-:-:S04]  /*0ff0*/  ISETP.NE.U32.AND P0, PT, RZ, UR4, PT ;  /* 0x00000004ff007c0c */ /* 0x000fc8000bf05070 */
[----:B------:R-:W-:-:S13]  /*1000*/  ISETP.NE.AND.EX P0, PT, RZ, UR5, PT, P0 ;  /* 0x00000005ff007c0c */ /* 0x000fda000bf05300 */
[----:B------:R-:W-:Y:S05]  /*1010*/  @!P0 BRA `(.L_x_14) ;  /* 0x00000000001c8947 */ /* 0x000fea0003800000 */
[----:B01----:R-:W0:Y:S02]  /*1020*/  LDC.64 R4, c[0x0][0x5a0] ;  /* 0x00016800ff047b82 */ /* 0x003e240000000a00 */
[----:B0-----:R-:W2:Y:S02]  /*1030*/  LDG.E.64 R4, desc[UR36][R4.64] ;  /* 0x0000002404047981 */ /* 0x001ea4000c1e1b00 */
[----:B--2---:R-:W-:-:S04]  /*1040*/  ISETP.NE.U32.AND P0, PT, R4, RZ, PT ;  /* 0x000000ff0400720c */ /* 0x004fc80003f05070 */
[----:B------:R-:W-:-:S13]  /*1050*/  ISETP.NE.AND.EX P0, PT, R5, RZ, PT, P0 ;  /* 0x000000ff0500720c */ /* 0x000fda0003f05300 */
[----:B------:R-:W-:Y:S05]  /*1060*/  @!P0 BRA `(.L_x_14) ;  /* 0x0000000000088947 */ /* 0x000fea0003800000 */
[----:B------:R0:W5:Y:S01]  /*1070*/  LD.E R156, desc[UR36][R4.64] ;  /* 0x00000024049c7980 */ /* 0x000162000c101900 */
[----:B------:R-:W-:Y:S05]  /*1080*/  BRA `(.L_x_15) ;  /* 0x0000000000247947 */ /* 0x000fea0003800000 */
.L_x_14:
[----:B------:R-:W-:Y:S02]  /*1090*/  ULDC.64 UR4, c[0x0][0x590] ;  /* 0x0001640000047ab9 */ /* 0x000fe40000000a00 */
[----:B------:R-:W-:-:S04]  /*10a0*/  ISETP.NE.U32.AND P0, PT, RZ, UR4, PT ;  /* 0x00000004ff007c0c */ /* 0x000fc8000bf05070 */
[----:B------:R-:W-:-:S13]  /*10b0*/  ISETP.NE.AND.EX P0, PT, RZ, UR5, PT, P0 ;  /* 0x00000005ff007c0c */ /* 0x000fda000bf05300 */
[----:B------:R-:W-:Y:S05]  /*10c0*/  @!P0 BRA `(.L_x_16) ;  /* 0x00000000000c8947 */ /* 0x000fea0003800000 */
[----:B------:R-:W2:Y:S02]  /*10d0*/  LDC.64 R156, c[0x0][0x590] ;  /* 0x00016400ff9c7b82 */ /* 0x000ea40000000a00 */
[----:B--2---:R2:W5:Y:S01]  /*10e0*/  LDG.E R156, desc[UR36][R156.64] ;  /* 0x000000249c9c7981 */ /* 0x004562000c1e1900 */
[----:B------:R-:W-:Y:S05]  /*10f0*/  BRA `(.L_x_15) ;  /* 0x0000000000087947 */ /* 0x000fea0003800000 */
.L_x_16:
[----:B------:R-:W-:Y:S02]  /*1100*/  ULDC UR4, c[0x0][0x584] ;  /* 0x0001610000047ab9 */ /* 0x000fe40000000800 */
[----:B------:R-:W-:-:S07]  /*1110*/  IMAD.U32 R156, RZ, RZ, UR4 ;  /* 0x00000004ff9c7e24 */ /* 0x000fce000f8e00ff */
.L_x_15:
[----:B------:R-:W-:-:S13]  /*1120*/  LOP3.LUT P0, RZ, R0, 0xff, RZ, 0xc0, !PT ;  /* 0x000000ff00ff7812 */ /* 0x000fda000780c0ff */
[----:B------:R-:W-:Y:S05]  /*1130*/  @!P0 EXIT ;  /* 0x000000000000894d */ /* 0x000fea0003800000 */
[----:B------:R-:W-:Y:S01]  /*1140*/  ULDC UR4, c[0x0][0x28c] ;  /* 0x0000a30000047ab9 */ /* 0x000fe20000000800 */
[----:B------:R-:W-:Y:S01]  /*1150*/  LOP3.LUT R168, R19, 0x1, RZ, 0xfc, !PT ;  /* 0x0000000113a87812 */ /* 0x000fe200078efcff */
[----:B------:R-:W-:Y:S01]  /*1160*/  UIADD3 UR4, UR4, 0x3f, URZ ;  /* 0x0000003f04047890 */ /* 0x000fe2000fffe03f */
[----:B------:R-:W-:Y:S01]  /*1170*/  UMOV UR38, URZ ;  /* 0x0000003f00267c82 */ /* 0x000fe20008000000 */
[----:B------:R-:W-:Y:S02]  /*1180*/  UMOV UR39, URZ ;  /* 0x0000003f00277c82 */ /* 0x000fe40008000000 */
[----:B------:R-:W-:-:S04]  /*1190*/  USHF.R.S32.HI UR5, URZ, 0x1f, UR4 ;  /* 0x0000001f3f057899 */ /* 0x000fc80008011404 */
[----:B------:R-:W-:-:S04]  /*11a0*/  ULEA.HI UR5, UR5, UR4, URZ, 0x6 ;  /* 0x0000000405057291 */ /* 0x000fc8000f8f303f */
[----:B------:R-:W-:-:S12]  /*11b0*/  USHF.R.S32.HI UR40, URZ, 0x6, UR5 ;  /* 0x000000063f287899 */ /* 0x000fd80008011405 */
.L_x_288:
[----:B------:R-:W-:Y:S01]  /*11c0*/  LOP3.LUT R0, R18, 0x80, RZ, 0xc0, !PT ;  /* 0x0000008012007812 */ /* 0x000fe200078ec0ff */
[----:B---3--:R-:W3:Y:S01]  /*11d0*/  S2UR UR7, SR_CgaCtaId ;  /* 0x00000000000779c3 */ /* 0x008ee20000008800 */
[----:B------:R-:W-:Y:S02]  /*11e0*/  UMOV UR6, 0x400 ;  /* 0x0000040000067882 */ /* 0x000fe40000000000 */
[----:B------:R-:W-:-:S06]  /*11f0*/  SHF.R.U32.HI R0, RZ, 0x7, R0 ;  /* 0x00000007ff007819 */ /* 0x000fcc0000011600 */
[----:B----4-:R-:W4:Y:S01]  /*1200*/  SHFL.IDX PT, R0, R0, RZ, 0x1f ;  /* 0x00001fff00007589 */ /* 0x010f2200000e0000 */
[----:B---3--:R-:W-:Y:S01]  /*1210*/  ULEA UR6, UR7, UR6, 0x18 ;  /* 0x0000000607067291 */ /* 0x008fe2000f8ec03f */
[----:B----4-:R-:W-:-:S13]  /*1220*/  R2UR UR4, R0 ;  /* 0x00000000000472ca */ /* 0x010fda00000e0000 */
[----:B------:R-:W-:-:S04]  /*1230*/  ULEA.HI UR5, UR4, UR4, URZ, 0x1 ;  /* 0x0000000404057291 */ /* 0x000fc8000f8f083f */
[----:B------:R-:W-:-:S04]  /*1240*/  ULOP3.LUT UR5, UR5, 0x7fffe, URZ, 0xc0, !UPT ;  /* 0x0007fffe05057892 */ /* 0x000fc8000f8ec03f */
[----:B------:R-:W-:-:S03]  /*1250*/  UIADD3 UR5, UR4, -UR5, URZ ;  /* 0x8000000504057290 */ /* 0x000fc6000fffe03f */
[----:B------:R-:W-:Y:S01]  /*1260*/  ULDC UR4, c[0x0][0x28c] ;  /* 0x0000a30000047ab9 */ /* 0x000fe20000000800 */
[----:B------:R-:W-:Y:S01]  /*1270*/  ULEA UR5, UR5, UR6, 0xd ;  /* 0x0000000605057291 */ /* 0x000fe2000f8e683f */
[----:B------:R-:W-:-:S03]  /*1280*/  ISETP.LT.AND P0, PT, RZ, UR4, PT ;  /* 0x00000004ff007c0c */ /* 0x000fc6000bf01270 */
[----:B------:R-:W-:-:S04]  /*1290*/  UIADD3 UR5, UR5, 0x100, URZ ;  /* 0x0000010005057890 */ /* 0x000fc8000fffe03f */
[----:B------:R-:W-:-:S04]  /*12a0*/  USHF.R.U32.HI UR5, URZ, 0x4, UR5 ;  /* 0x000000043f057899 */ /* 0x000fc80008011605 */
[----:B------:R-:W-:Y:S02]  /*12b0*/  ULOP3.LUT UR41, UR5, 0x3fff, URZ, 0xc0, !UPT ;  /* 0x00003fff05297892 */ /* 0x000fe4000f8ec03f */
[----:B-12---:R-:W-:Y:S10]  /*12c0*/  @P0 BRA `(.L_x_17) ;  /* 0x0000000000400947 */ /* 0x006ff40003800000 */
[----:B------:R-:W-:Y:S01]  /*12d0*/  MOV R0, 0x0 ;  /* 0x0000000000007802 */ /* 0x000fe20000000f00 */
[----:B------:R-:W-:Y:S01]  /*12e0*/  ULDC.64 UR4, c[0x4][0x68] ;  /* 0x01001a0000047ab9 */ /* 0x000fe20000000a00 */
[----:B------:R-:W-:Y:S01]  /*12f0*/  ULDC.64 UR6, c[0x4][0x8] ;  /* 0x0100020000067ab9 */ /* 0x000fe20000000a00 */
[----:B01----:R-:W-:Y:S01]  /*1300*/  IMAD.U32 R4, RZ, RZ, UR4 ;  /* 0x00000004ff047e24 */ /* 0x003fe2000f8e00ff */
[----:B------:R0:W1:Y:S01]  /*1310*/  LDC.64 R14, c[0x4][R0] ;  /* 0x01000000000e7b82 */ /* 0x0000620000000a00 */
[----:B------:R-:W-:Y:S01]  /*1320*/  IMAD.U32 R5, RZ, RZ, UR5 ;  /* 0x00000005ff057e24 */ /* 0x000fe2000f8e00ff */
[----:B------:R-:W-:Y:S01]  /*1330*/  ULDC.64 UR4, c[0x4][0x70] ;  /* 0x01001c0000047ab9 */ /* 0x000fe20000000a00 */
[----:B------:R-:W-:Y:S02]  /*1340*/  IMAD.U32 R10, RZ, RZ, UR6 ;  /* 0x00000006ff0a7e24 */ /* 0x000fe4000f8e00ff */
[----:B------:R-:W-:Y:S02]  /*1350*/  IMAD.U32 R6, RZ, RZ, UR4 ;  /* 0x00000004ff067e24 */ /* 0x000fe4000f8e00ff */
[----:B------:R-:W-:-:S02]  /*1360*/  IMAD.U32 R7, RZ, RZ, UR5 ;  /* 0x00000005ff077e24 */ /* 0x000fc4000f8e00ff */
[----:B------:R-:W-:Y:S02]  /*1370*/  IMAD.U32 R11, RZ, RZ, UR7 ;  /* 0x00000007ff0b7e24 */ /* 0x000fe4000f8e00ff */
[----:B------:R-:W-:Y:S02]  /*1380*/  IMAD.MOV.U32 R8, RZ, RZ, 0x1e1 ;  /* 0x000001e1ff087424 */ /* 0x000fe400078e00ff */
[----:B------:R-:W-:Y:S02]  /*1390*/  IMAD.MOV.U32 R12, RZ, RZ, 0x1 ;  /* 0x00000001ff0c7424 */ /* 0x000fe400078e00ff */
[----:B0-----:R-:W-:-:S07]  /*13a0*/  IMAD.MOV.U32 R13, RZ, RZ, RZ ;  /* 0x000000ffff0d7224 */ /* 0x001fce00078e00ff */
[----:B------:R-:W-:-:S07]  /*13b0*/  LEPC R20, `(.L_x_17) ;  /* 0x000000001014794e */ /* 0x000fce0000000000 */
[----:B-12--5:R-:W-:Y:S05]  /*13c0*/  CALL.ABS.NOINC R14 ;  /* 0x000000000e007343 */ /* 0x026fea0003c00000 */
.L_x_17:
[----:B------:R-:W-:-:S13]  /*13d0*/  ISETP.NE.AND P0, PT, R168, 0x3, PT ;  /* 0x00000003a800780c */ /* 0x000fda0003f05270 */
[----:B------:R-:W-:Y:S05]  /*13e0*/  @!P0 BRA `(.L_x_18) ;  /* 0x0000000000048947 */ /* 0x000fea0003800000 */
[----:B------:R-:W-:Y:S01]  /*13f0*/  BPT.TRAP 0x1 ;  /* 0x000000040000795c */ /* 0x000fe20000300000 */
.L_x_18:
[----:B------:R-:W3:Y:S01]  /*1400*/  S2UR UR5, SR_CgaCtaId ;  /* 0x00000000000579c3 */ /* 0x000ee20000008800 */
[----:B------:R-:W-:Y:S01]  /*1410*/  UMOV UR4, 0x400 ;  /* 0x0000040000047882 */ /* 0x000fe20000000000 */
[----:B------:R-:W-:Y:S02]  /*1420*/  IMAD.U32 R0, RZ, RZ, UR38 ;  /* 0x00000026ff007e24 */ /* 0x000fe4000f8e00ff */
[----:B------:R-:W-:-:S03]  /*1430*/  IMAD.U32 R3, RZ, RZ, UR39 ;  /* 0x00000027ff037e24 */ /* 0x000fc6000f8e00ff */
[----:B------:R-:W-:Y:S01]  /*1440*/  SHF.L.U32 R0, R0, 0x1f, RZ ;  /* 0x0000001f00007819 */ /* 0x000fe200000006ff */
[----:B---3--:R-:W-:-:S06]  /*1450*/  ULEA UR4, UR5, UR4, 0x18 ;  /* 0x0000000405047291 */ /* 0x008fcc000f8ec03f */
[----:B------:R-:W-:-:S04]  /*1460*/  IMAD.U32 R6, RZ, RZ, UR4 ;  /* 0x00000004ff067e24 */ /* 0x000fc8000f8e00ff */
[----:B------:R-:W-:-:S04]  /*1470*/  IMAD R3, R3, 0x8, R6 ;  /* 0x0000000803037824 */ /* 0x000fc800078e0206 */
[----:B------:R3:W4:Y:S01]  /*1480*/  SYNCS.PHASECHK.TRANS64.TRYWAIT P1, [R3+URZ], R0 ;  /* 0x00000000030075a7 */ /* 0x000722000802017f */
[----:B------:R-:W-:Y:S05]  /*1490*/  @!P0 BRA `(.L_x_19) ;  /* 0x0000000000048947 */ /* 0x000fea0003800000 */
[----:B------:R-:W-:Y:S01]  /*14a0*/  BPT.TRAP 0x1 ;  /* 0x000000040000795c */ /* 0x000fe20000300000 */
.L_x_19:
[----:B----4-:R-:W-:Y:S05]  /*14b0*/  @P1 BRA `(.L_x_20) ;  /* 0x0000000000081947 */ /* 0x010fea0003800000 */
[----:B------:R-:W4:Y:S02]  /*14c0*/  SYNCS.PHASECHK.TRANS64.TRYWAIT P1, [R3+URZ], R0 ;  /* 0x00000000030075a7 */ /* 0x000f24000802017f */
[----:B----4-:R-:W-:Y:S05]  /*14d0*/  @!P1 BRA `(.L_x_21) ;  /* 0x000000b000909947 */ /* 0x010fea0003800000 */
.L_x_20:
[----:B------:R-:W-:-:S04]  /*14e0*/  UISETP.LT.AND UP0, UPT, UR40, 0x1, UPT ;  /* 0x000000012800788c */ /* 0x000fc8000bf01270 */
[----:B------:R-:W-:-:S06]  /*14f0*/  USEL UR4, UR40, 0x1, UP0 ;  /* 0x0000000128047887 */ /* 0x000fcc0008000000 */
[----:B---34-:R-:W-:Y:S01]  /*1500*/  IMAD.U32 R0, RZ, RZ, UR4 ;  /* 0x00000004ff007e24 */ /* 0x018fe2000f8e00ff */
[----:B------:R-:W-:Y:S05]  /*1510*/  WARPSYNC.ALL ;  /* 0x0000000000007948 */ /* 0x000fea0003800000 */
[----:B------:R-:W-:-:S04]  /*1520*/  IADD3 R0, -R0, UR40, RZ ;  /* 0x0000002800007c10 */ /* 0x000fc8000fffe1ff */
[----:B------:R-:W-:Y:S02]  /*1530*/  ISETP.GE.AND P1, PT, R0, 0x1, PT ;  /* 0x000000010000780c */ /* 0x000fe40003f26270 */
[----:B------:R-:W-:Y:S01]  /*1540*/  R2UR UR4, R6 ;  /* 0x00000000060472ca */ /* 0x000fe200000e0000 */
[----:B------:R-:W-:Y:S01]  /*1550*/  WARPGROUP.ARRIVE ;  /* 0x00000000000079c5 */ /* 0x000fe20000000000 */
[----:B------:R-:W-:Y:S01]  /*1560*/  UMOV UR9, 0x40000040 ;  /* 0x4000004000097882 */ /* 0x000fe20000000000 */
[----:B------:R-:W-:Y:S01]  /*1570*/  UMOV UR11, 0x40000040 ;  /* 0x40000040000b7882 */ /* 0x000fe20000000000 */
[----:B------:R-:W-:Y:S01]  /*1580*/  UMOV UR13, 0x40000040 ;  /* 0x40000040000d7882 */ /* 0x000fe20000000000 */
[----:B------:R-:W-:-:S08]  /*1590*/  UMOV UR15, UR11 ;  /* 0x0000000b000f7c82 */ /* 0x000fd00008000000 */
[----:B------:R-:W-:-:S04]  /*15a0*/  UIADD3 UR4, UR4, 0x20100, URZ ;  /* 0x0002010004047890 */ /* 0x000fc8000fffe03f */
[----:B------:R-:W-:-:S04]  /*15b0*/  USHF.R.U32.HI UR4, URZ, 0x4, UR4 ;  /* 0x000000043f047899 */ /* 0x000fc80008011604 */
[----:B------:R-:W-:Y:S02]  /*15c0*/  ULOP3.LUT UR5, UR4, 0x3fff, URZ, 0xc0, !UPT ;  /* 0x00003fff04057892 */ /* 0x000fe4000f8ec03f */
[----:B------:R-:W-:Y:S02]  /*15d0*/  ULOP3.LUT UR4, UR41, 0x10000, URZ, 0xfc, !UPT ;  /* 0x0001000029047892 */ /* 0x000fe4000f8efc3f */
[----:B------:R-:W-:Y:S02]  /*15e0*/  ULOP3.LUT UR5, UR5, 0x10000, URZ, 0xfc, !UPT ;  /* 0x0001000005057892 */ /* 0x000fe4000f8efc3f */
[----:B------:R-:W-:Y:S02]  /*15f0*/  ULEA UR8, UR39, UR4, 0xc ;  /* 0x0000000427087291 */ /* 0x000fe4000f8e603f */
[----:B------:R-:W-:Y:S02]  /*1600*/  ULEA UR6, UR39, UR5, 0xb ;  /* 0x0000000527067291 */ /* 0x000fe4000f8e583f */
[----:B------:R-:W-:-:S05]  /*1610*/  UIADD3 UR12, UR8, 0x400, URZ ;  /* 0x00000400080c7890 */ /* 0x000fca000fffe03f */
[----:B------:R-:W-:Y:S02]  /*1620*/  UMOV UR10, UR6 ;  /* 0x00000006000a7c82 */ /* 0x000fe40008000000 */
[----:B------:R-:W-:Y:S01]  /*1630*/  HGMMA.64x128x8.F32.TF32 R88, gdesc[UR8], RZ, !UPT, gsb0 ;  /* 0x05e00000085879f0 */ /* 0x000fe2000c0028ff */
[----:B------:R-:W-:Y:S02]  /*1640*/  UMOV UR14, UR10 ;  /* 0x0000000a000e7c82 */ /* 0x000fe40008000000 */
[----:B------:R-:W-:Y:S02]  /*1650*/  WARPGROUP.DEPBAR.LE gsb0, 0x0 ;  /* 0x00008000000079c5 */ /* 0x000fe40000010000 */
[----:B------:R-:W-:-:S07]  /*1660*/  WARPGROUP.ARRIVE ;  /* 0x00000000000079c5 */ /* 0x000fce0000000000 */
[----:B------:R-:W-:Y:S01]  /*1670*/  HGMMA.64x128x8.F32.TF32 R24, gdesc[UR12], RZ, !UPT, gsb0 ;  /* 0x05e000000c1879f0 */ /* 0x000fe2000c0028ff */
[----:B------:R-:W-:Y:S02]  /*1680*/  UIADD3 UR12, UR8, 0x2, URZ ;  /* 0x00000002080c7890 */ /* 0x000fe4000fffe03f */
[----:B------:R-:W-:Y:S01]  /*1690*/  UIADD3 UR14, UR6, 0x2, URZ ;  /* 0x00000002060e7890 */ /* 0x000fe2000fffe03f */
[----:B------:R-:W-:Y:S01]  /*16a0*/  UMOV UR13, 0x40000040 ;  /* 0x40000040000d7882 */ /* 0x000fe20000000000 */
[----:B------:R-:W-:Y:S01]  /*16b0*/  UMOV UR15, 0x40000040 ;  /* 0x40000040000f7882 */ /* 0x000fe20000000000 */
[----:B------:R-:W-:Y:S02]  /*16c0*/  WARPGROUP.DEPBAR.LE gsb0, 0x0 ;  /* 0x00008000000079c5 */ /* 0x000fe40000010000 */
[----:B------:R-:W-:-:S06]  /*16d0*/  WARPGROUP.ARRIVE ;  /* 0x00000000000079c5 */ /* 0x000fcc0000000000 */
[----:B------:R-:W-:Y:S01]  /*16e0*/  HGMMA.64x128x8.F32.TF32 R88, gdesc[UR12], R88, gsb0 ;  /* 0x05e000000c5879f0 */ /* 0x000fe20008002858 */
[----:B------:R-:W-:Y:S01]  /*16f0*/  UIADD3 UR12, UR8, 0x402, URZ ;  /* 0x00000402080c7890 */ /* 0x000fe2000fffe03f */
[----:B------:R-:W-:Y:S01]  /*1700*/  UMOV UR13, 0x40000040 ;  /* 0x40000040000d7882 */ /* 0x000fe20000000000 */
[----:B------:R-:W-:Y:S02]  /*1710*/  WARPGROUP.DEPBAR.LE gsb0, 0x0 ;  /* 0x00008000000079c5 */ /* 0x000fe40000010000 */
[----:B------:R-:W-:-:S07]  /*1720*/  WARPGROUP.ARRIVE ;  /* 0x00000000000079c5 */ /* 0x000fce0000000000 */
[----:B------:R-:W-:Y:S01]  /*1730*/  HGMMA.64x128x8.F32.TF32 R24, gdesc[UR12], R24, gsb0 ;  /* 0x05e000000c1879f0 */ /* 0x000fe20008002818 */
        /* <DEDUP_REMOVED lines=71> */
[----:B------:R-:W-:Y:S03]  /*1bb0*/  HGMMA.64x128x8.F32.TF32 R24, gdesc[UR12], R24, gsb0 ;  /* 0x05e000000c1879f0 */ /* 0x000fe60008002818 */
[----:B------:R-:W-:Y:S02]  /*1bc0*/  WARPGROUP.DEPBAR.LE gsb0, 0x0 ;  /* 0x00008000000079c5 */ /* 0x000fe40000010000 */
[----:B------:R-:W-:Y:S05]  /*1bd0*/  @!P1 BRA `(.L_x_22) ;  /* 0x0000000800349947 */ /* 0x000fea0003800000 */
[----:B------:R-:W-:Y:S02]  /*1be0*/  UIADD3 UR6, UR39, 0x1, URZ ;  /* 0x0000000127067890 */ /* 0x000fe4000fffe03f */
[----:B------:R-:W-:Y:S02]  /*1bf0*/  IMAD.U32 R3, RZ, RZ, UR39 ;  /* 0x00000027ff037e24 */ /* 0x000fe4000f8e00ff */
[----:B------:R-:W-:-:S04]  /*1c00*/  UISETP.NE.AND UP0, UPT, UR6, 0x2, UPT ;  /* 0x000000020600788c */ /* 0x000fc8000bf05270 */
[----:B------:R-:W-:Y:S02]  /*1c10*/  USEL UR7, URZ, 0x1, UP0 ;  /* 0x000000013f077887 */ /* 0x000fe40008000000 */
[----:B------:R-:W-:Y:S02]  /*1c20*/  USEL UR6, UR6, URZ, UP0 ;  /* 0x0000003f06067287 */ /* 0x000fe40008000000 */
[----:B------:R-:W-:-:S06]  /*1c30*/  ULOP3.LUT UR7, UR38, UR7, URZ, 0x3c, !UPT ;  /* 0x0000000726077292 */ /* 0x000fcc000f8e3c3f */
[----:B------:R-:W-:-:S07]  /*1c40*/  IMAD.U32 R7, RZ, RZ, UR7 ;  /* 0x00000007ff077e24 */ /* 0x000fce000f8e00ff */
.L_x_29:
[----:B------:R-:W-:Y:S05]  /*1c50*/  @!P0 BRA `(.L_x_23) ;  /* 0x0000000000048947 */ /* 0x000fea0003800000 */
[----:B------:R-:W-:Y:S01]  /*1c60*/  BPT.TRAP 0x1 ;  /* 0x000000040000795c */ /* 0x000fe20000300000 */
.L_x_23:
[----:B------:R-:W3:Y:S01]  /*1c70*/  S2UR UR8, SR_CgaCtaId ;  /* 0x00000000000879c3 */ /* 0x000ee20000008800 */
[----:B------:R-:W-:Y:S01]  /*1c80*/  UMOV UR7, 0x400 ;  /* 0x0000040000077882 */ /* 0x000fe20000000000 */
[----:B01----:R-:W-:Y:S01]  /*1c90*/  IMAD.U32 R5, RZ, RZ, UR6 ;  /* 0x00000006ff057e24 */ /* 0x003fe2000f8e00ff */
[----:B------:R-:W-:Y:S01]  /*1ca0*/  SHF.L.U32 R4, R7, 0x1f, RZ ;  /* 0x0000001f07047819 */ /* 0x000fe200000006ff */
[----:B---3--:R-:W-:-:S06]  /*1cb0*/  ULEA UR7, UR8, UR7, 0x18 ;  /* 0x0000000708077291 */ /* 0x008fcc000f8ec03f */
[----:B------:R-:W-:-:S04]  /*1cc0*/  IMAD.U32 R6, RZ, RZ, UR7 ;  /* 0x00000007ff067e24 */ /* 0x000fc8000f8e00ff */
[----:B------:R-:W-:-:S04]  /*1cd0*/  IMAD R5, R5, 0x8, R6 ;  /* 0x0000000805057824 */ /* 0x000fc800078e0206 */
[----:B------:R0:W1:Y:S01]  /*1ce0*/  SYNCS.PHASECHK.TRANS64.TRYWAIT P1, [R5+URZ], R4 ;  /* 0x00000004050075a7 */ /* 0x000062000802017f */
[----:B------:R-:W-:Y:S05]  /*1cf0*/  @!P0 BRA `(.L_x_24) ;  /* 0x0000000000048947 */ /* 0x000fea0003800000 */
[----:B------:R-:W-:Y:S01]  /*1d00*/  BPT.TRAP 0x1 ;  /* 0x000000040000795c */ /* 0x000fe20000300000 */
.L_x_24:
[----:B-1----:R-:W-:Y:S05]  /*1d10*/  @P1 BRA `(.L_x_25) ;  /* 0x0000000000081947 */ /* 0x002fea0003800000 */
[----:B------:R-:W1:Y:S02]  /*1d20*/  SYNCS.PHASECHK.TRANS64.TRYWAIT P1, [R5+URZ], R4 ;  /* 0x00000004050075a7 */ /* 0x000e64000802017f */
[----:B-1----:R-:W-:Y:S05]  /*1d30*/  @!P1 BRA `(.L_x_26) ;  /* 0x000000a8008c9947 */ /* 0x002fea0003800000 */
.L_x_25:
[----:B------:R-:W-:Y:S01]  /*1d40*/  ULEA UR10, UR6, UR4, 0xc ;  /* 0x00000004060a7291 */ /* 0x000fe2000f8e603f */
[----:B------:R-:W-:Y:S01]  /*1d50*/  WARPGROUP.ARRIVE ;  /* 0x00000000000079c5 */ /* 0x000fe20000000000 */
[----:B------:R-:W-:Y:S01]  /*1d60*/  ULEA UR8, UR6, UR5, 0xb ;  /* 0x0000000506087291 */ /* 0x000fe2000f8e583f */
[----:B------:R-:W-:Y:S01]  /*1d70*/  UMOV UR13, 0x40000040 ;  /* 0x40000040000d7882 */ /* 0x000fe20000000000 */
[----:B------:R-:W-:-:S03]  /*1d80*/  UMOV UR15, 0x40000040 ;  /* 0x40000040000f7882 */ /* 0x000fc60000000000 */
[----:B------:R-:W-:Y:S02]  /*1d90*/  UMOV UR12, UR10 ;  /* 0x0000000a000c7c82 */ /* 0x000fe40008000000 */
[----:B------:R-:W-:Y:S02]  /*1da0*/  UMOV UR14, UR8 ;  /* 0x00000008000e7c82 */ /* 0x000fe40008000000 */
        /* <DEDUP_REMOVED lines=92> */
[----:B------:R-:W-:Y:S01]  /*2370*/  BPT.TRAP 0x1 ;  /* 0x000000040000795c */ /* 0x000fe20000300000 */
.L_x_27:
[----:B------:R-:W-:-:S13]  /*2380*/  ISETP.NE.AND P1, PT, R22, RZ, PT ;  /* 0x000000ff1600720c */ /* 0x000fda0003f25270 */
[----:B01----:R-:W-:-:S04]  /*2390*/  @P1 IMAD R4, R3, 0x8, R6 ;  /* 0x0000000803041824 */ /* 0x003fc800078e0206 */
[----:B------:R-:W-:-:S05]  /*23a0*/  @P1 VIADD R5, R4, 0x10 ;  /* 0x0000001004051836 */ /* 0x000fca0000000000 */
[----:B------:R-:W-:-:S04]  /*23b0*/  @P1 PRMT R5, R152, 0x654, R5 ;  /* 0x0000065498051816 */ /* 0x000fc80000000005 */
[----:B------:R0:W-:Y:S01]  /*23c0*/  @P1 SYNCS.ARRIVE.TRANS64.RED.A1T0 RZ, [R5+URZ], RZ ;  /* 0x000000ff05ff19a7 */ /* 0x0001e2000810043f */
[----:B------:R-:W-:-:S13]  /*23d0*/  ISETP.GT.U32.AND P1, PT, R19, 0x1, PT ;  /* 0x000000011300780c */ /* 0x000fda0003f24070 */
[----:B0-----:R-:W-:Y:S05]  /*23e0*/  @P1 BRA `(.L_x_28) ;  /* 0x0000000000041947 */ /* 0x001fea0003800000 */
[----:B------:R-:W-:Y:S01]  /*23f0*/  BPT.TRAP 0x1 ;  /* 0x000000040000795c */ /* 0x000fe20000300000 */
.L_x_28:
[----:B------:R-:W-:Y:S01]  /*2400*/  UIADD3 UR6, UR6, 0x1, URZ ;  /* 0x0000000106067890 */ /* 0x000fe2000fffe03f */
[C---:B------:R-:W-:Y:S01]  /*2410*/  ISETP.GT.AND P2, PT, R0.reuse, 0x1, PT ;  /* 0x000000010000780c */ /* 0x040fe20003f44270 */
[----:B------:R-:W-:Y:S02]  /*2420*/  VIADD R3, R3, 0x1 ;  /* 0x0000000103037836 */ /* 0x000fe40000000000 */
[----:B------:R-:W-:Y:S01]  /*2430*/  UISETP.NE.AND UP0, UPT, UR6, 0x2, UPT ;  /* 0x000000020600788c */ /* 0x000fe2000bf05270 */
[----:B------:R-:W-:Y:S02]  /*2440*/  VIADD R0, R0, 0xffffffff ;  /* 0xffffffff00007836 */ /* 0x000fe40000000000 */
[C---:B------:R-:W-:Y:S01]  /*2450*/  ISETP.NE.AND P1, PT, R3.reuse, 0x2, PT ;  /* 0x000000020300780c */ /* 0x040fe20003f25270 */
[----:B------:R-:W-:Y:S02]  /*2460*/  USEL UR7, URZ, 0x1, UP0 ;  /* 0x000000013f077887 */ /* 0x000fe40008000000 */
[----:B------:R-:W-:Y:S01]  /*2470*/  USEL UR6, UR6, URZ, UP0 ;  /* 0x0000003f06067287 */ /* 0x000fe20008000000 */
[----:B------:R-:W-:-:S03]  /*2480*/  SEL R3, R3, RZ, P1 ;  /* 0x000000ff03037207 */ /* 0x000fc60000800000 */
[----:B------:R-:W-:Y:S01]  /*2490*/  LOP3.LUT R7, R7, UR7, RZ, 0x3c, !PT ;  /* 0x0000000707077c12 */ /* 0x000fe2000f8e3cff */
[----:B------:R-:W-:Y:S07]  /*24a0*/  @P2 BRA `(.L_x_29) ;  /* 0xfffffff400e82947 */ /* 0x000fee000383ffff */
.L_x_22:
[----:B------:R-:W3:Y:S02]  /*24b0*/  LDC R0, c[0x0][0x28c] ;  /* 0x0000a300ff007b82 */ /* 0x000ee40000000800 */
[----:B---3--:R-:W-:-:S13]  /*24c0*/  ISETP.GE.AND P1, PT, R0, 0x1, PT ;  /* 0x000000010000780c */ /* 0x008fda0003f26270 */
[----:B------:R-:W-:Y:S05]  /*24d0*/  @!P1 BRA `(.L_x_30) ;  /* 0x0000000000409947 */ /* 0x000fea0003800000 */
[----:B------:R-:W-:Y:S05]  /*24e0*/  @!P0 BRA `(.L_x_31) ;  /* 0x0000000000048947 */ /* 0x000fea0003800000 */
[----:B------:R-:W-:Y:S01]  /*24f0*/  BPT.TRAP 0x1 ;  /* 0x000000040000795c */ /* 0x000fe20000300000 */
.L_x_31:
[----:B------:R-:W-:Y:S01]  /*2500*/  ISETP.NE.AND P0, PT, R22, RZ, PT ;  /* 0x000000ff1600720c */ /* 0x000fe20003f05270 */
[----:B------:R-:W-:-:S12]  /*2510*/  UISETP.LT.AND UP1, UPT, UR40, 0x1, UPT ;  /* 0x000000012800788c */ /* 0x000fd8000bf21270 */
[----:B------:R-:W-:-:S05]  /*2520*/  VOTEU.ANY UP0, P0 ;  /* 0x00000000003f7886 */ /* 0x000fca0000000100 */
[----:B------:R-:W-:-:S04]  /*2530*/  @UP0 USEL UR4, UR40, 0x1, UP1 ;  /* 0x0000000128040887 */ /* 0x000fc80008800000 */
[----:B------:R-:W-:-:S06]  /*2540*/  @UP0 UIADD3 UR4, UR39, UR40, -UR4 ;  /* 0x0000002827040290 */ /* 0x000fcc000fffe804 */
[----:B------:R-:W-:-:S04]  /*2550*/  IMAD.U32 R0, RZ, RZ, UR4 ;  /* 0x00000004ff007e24 */ /* 0x000fc8000f8e00ff */
[----:B------:R-:W-:-:S05]  /*2560*/  @P0 IMAD.SHL.U32 R0, R0, 0x8, RZ ;  /* 0x0000000800000824 */ /* 0x000fca00078e00ff */
[----:B------:R-:W-:-:S04]  /*2570*/  @P0 LOP3.LUT R0, R0, 0x8, RZ, 0xc0, !PT ;  /* 0x0000000800000812 */ /* 0x000fc800078ec0ff */
[----:B------:R-:W-:-:S04]  /*2580*/  @P0 IADD3 R3, R6, 0x10, R0 ;  /* 0x0000001006030810 */ /* 0x000fc80007ffe000 */
[----:B------:R-:W-:-:S04]  /*2590*/  @P0 PRMT R3, R152, 0x654, R3 ;  /* 0x0000065498030816 */ /* 0x000fc80000000003 */
[----:B------:R3:W-:Y:S01]  /*25a0*/  @P0 SYNCS.ARRIVE.TRANS64.RED.A1T0 RZ, [R3+URZ], RZ ;  /* 0x000000ff03ff09a7 */ /* 0x0007e2000810043f */
[----:B------:R-:W-:-:S13]  /*25b0*/  ISETP.GT.U32.AND P0, PT, R19, 0x1, PT ;  /* 0x000000011300780c */ /* 0x000fda0003f04070 */
[----:B---3--:R-:W-:Y:S05]  /*25c0*/  @P0 BRA `(.L_x_30) ;  /* 0x0000000000040947 */ /* 0x008fea0003800000 */
[----:B------:R-:W-:Y:S01]  /*25d0*/  BPT.TRAP 0x1 ;  /* 0x000000040000795c */ /* 0x000fe20000300000 */
.L_x_30:
[----:B------:R-:W3:Y:S01]  /*25e0*/  LDC R6, c[0x0][0x288] ;  /* 0x0000a200ff067b82 */ /* 0x000ee20000000800 */
[--C-:B------:R-:W-:Y:S01]  /*25f0*/  SHF.R.U32.HI R0, RZ, 0x2, R18.reuse ;  /* 0x00000002ff007819 */ /* 0x100fe20000011612 */
[----:B------:R-:W-:Y:S01]  /*2600*/  UIADD3 UR39, UR40, UR39, URZ ;  /* 0x0000002728277290 */ /* 0x000fe2000fffe03f */
[----:B01----:R-:W-:Y:S01]  /*2610*/  SHF.R.U32.HI R5, RZ, 0x7, R18 ;  /* 0x00000007ff057819 */ /* 0x003fe20000011612 */
[----:B------:R-:W-:Y:S01]  /*2620*/  IMAD.SHL.U32 R13, R154, 0x80, RZ ;  /* 0x000000809a0d7824 */ /* 0x000fe200078e00ff */
[----:B------:R-:W-:Y:S01]  /*2630*/  LOP3.LUT R3, R0, 0x7, RZ, 0xc0, !PT ;  /* 0x0000000700037812 */ /* 0x000fe200078ec0ff */
[----:B------:R-:W-:Y:S01]  /*2640*/  USHF.R.U32.HI UR4, URZ, 0x1, UR39 ;  /* 0x000000013f047899 */ /* 0x000fe20008011627 */
[----:B------:R-:W-:Y:S01]  /*2650*/  LOP3.LUT R4, R18, 0x60, RZ, 0xc0, !PT ;  /* 0x0000006012047812 */ /* 0x000fe200078ec0ff */
[----:B------:R-:W-:Y:S01]  /*2660*/  ULDC UR8, c[0x0][0x284] ;  /* 0x0000a10000087ab9 */ /* 0x000fe20000000800 */
[----:B------:R-:W-:Y:S01]  /*2670*/  LOP3.LUT R0, R5, 0x1, RZ, 0xc0, !PT ;  /* 0x0000000105007812 */ /* 0x000fe200078ec0ff */
[----:B------:R-:W-:Y:S01]  /*2680*/  ULOP3.LUT UR4, UR4, 0x1, URZ, 0xc0, !UPT ;  /* 0x0000000104047892 */ /* 0x000fe2000f8ec03f */
[----:B------:R-:W-:Y:S01]  /*2690*/  SHF.R.U32.HI R10, RZ, 0x1, R4 ;  /* 0x00000001ff0a7819 */ /* 0x000fe20000011604 */
[----:B------:R-:W-:Y:S01]  /*26a0*/  UISETP.GT.U32.AND UP1, UPT, UR39, 0x1, UPT ;  /* 0x000000012700788c */ /* 0x000fe2000bf24070 */
[----:B------:R-:W-:Y:S01]  /*26b0*/  SHF.R.S32.HI R21, RZ, 0x1f, R23 ;  /* 0x0000001fff157819 */ /* 0x000fe20000011417 */
[----:B------:R-:W-:Y:S01]  /*26c0*/  IMAD.SHL.U32 R4, R0, 0x40, RZ ;  /* 0x0000004000047824 */ /* 0x000fe200078e00ff */
[--C-:B------:R-:W-:Y:S01]  /*26d0*/  IADD3 R5, RZ, -R10, -R3.reuse ;  /* 0x8000000aff057210 */ /* 0x100fe20007ffe803 */
[----:B------:R-:W-:Y:S01]  /*26e0*/  UISETP.NE.U32.AND UP0, UPT, UR4, 0x1, UPT ;  /* 0x000000010400788c */ /* 0x000fe2000bf05070 */
[----:B------:R-:W-:Y:S01]  /*26f0*/  IMAD.WIDE R8, R153, 0x100, RZ ;  /* 0x0000010099087825 */ /* 0x000fe200078e02ff */
[----:B------:R-:W-:Y:S01]  /*2700*/  ULDC.64 UR6, c[0x0][0x5d0] ;  /* 0x0001740000067ab9 */ /* 0x000fe20000000a00 */
[----:B--2---:R-:W-:Y:S01]  /*2710*/  LOP3.LUT R157, R4, 0x40, R3, 0xe2, !PT ;  /* 0x00000040049d7812 */ /* 0x004fe200078ee203 */
[----:B------:R-:W-:Y:S01]  /*2720*/  UISETP.LT.U32.AND UP1, UPT, UR40, 0x2, UP1 ;  /* 0x000000022800788c */ /* 0x000fe20008f21070 */
[----:B------:R-:W-:Y:S01]  /*2730*/  LOP3.LUT R3, R18, 0x3, RZ, 0xc0, !PT ;  /* 0x0000000312037812 */ /* 0x000fe200078ec0ff */
[----:B------:R-:W-:Y:S01]  /*2740*/  UISETP.GT.U32.AND UP0, UPT, UR40, 0x1, !UP0 ;  /* 0x000000012800788c */ /* 0x000fe2000c704070 */
[----:B------:R-:W-:Y:S01]  /*2750*/  IMAD R4, R21, UR6, RZ ;  /* 0x0000000615047c24 */ /* 0x000fe2000f8e02ff */
[----:B---3--:R-:W-:Y:S01]  /*2760*/  ISETP.GE.AND P0, PT, R13, R6, PT ;  /* 0x000000060d00720c */ /* 0x008fe20003f06270 */
[----:B------:R-:W-:Y:S01]  /*2770*/  IMAD R0, R0, -0x40, R5 ;  /* 0xffffffc000007824 */ /* 0x000fe200078e0205 */
[----:B------:R-:W-:Y:S01]  /*2780*/  USEL UR5, URZ, 0x1, !UP1 ;  /* 0x000000013f057887 */ /* 0x000fe2000c800000 */
[----:B------:R-:W-:Y:S01]  /*2790*/  IMAD R12, R3, -0x2, R6 ;  /* 0xfffffffe030c7824 */ /* 0x000fe200078e0206 */
[----:B------:R-:W-:Y:S01]  /*27a0*/  USEL UR4, URZ, 0x1, !UP0 ;  /* 0x000000013f047887 */ /* 0x000fe2000c000000 */
[----:B------:R-:W-:Y:S01]  /*27b0*/  IMAD.SHL.U32 R3, R153, 0x100, RZ ;  /* 0x0000010099037824 */ /* 0x000fe200078e00ff */
[----:B------:R-:W-:Y:S01]  /*27c0*/  ULOP3.LUT UR39, UR39, 0x1, URZ, 0xc0, !UPT ;  /* 0x0000000127277892 */ /* 0x000fe2000f8ec03f */
[----:B------:R-:W-:Y:S01]  /*27d0*/  IMAD.SHL.U32 R6, R18, 0x2, RZ ;  /* 0x0000000212067824 */ /* 0x000fe200078e00ff */
[----:B------:R-:W-:Y:S01]  /*27e0*/  ULOP3.LUT UR38, UR4, UR38, UR5, 0x96, !UPT ;  /* 0x0000002604267292 */ /* 0x000fe2000f8e9605 */
[----:B------:R-:W-:Y:S01]  /*27f0*/  IMAD R11, R23, UR7, R4 ;  /* 0x00000007170b7c24 */ /* 0x000fe2000f8e0204 */
[----:B------:R-:W-:Y:S01]  /*2800*/  ISETP.GE.OR P0, PT, R3, UR8, P0 ;  /* 0x0000000803007c0c */ /* 0x000fe20008706670 */
[----:B------:R-:W-:Y:S01]  /*2810*/  IMAD.MOV.U32 R153, RZ, RZ, -0x1 ;  /* 0xffffffffff997424 */ /* 0x000fe200078e00ff */
[----:B------:R-:W-:-:S02]  /*2820*/  LOP3.LUT R6, R13, 0x6, R6, 0xf8, !PT ;  /* 0x000000060d067812 */ /* 0x000fc400078ef806 */
[----:B------:R-:W-:Y:S01]  /*2830*/  IADD3 R3, -R3, UR8, R0 ;  /* 0x0000000803037c10 */ /* 0x000fe2000fffe100 */
[----:B------:R-:W-:Y:S01]  /*2840*/  IMAD.IADD R0, R12, 0x1, -R13 ;  /* 0x000000010c007824 */ /* 0x000fe200078e0a0d */
[----:B------:R-:W-:Y:S02]  /*2850*/  SHF.R.S32.HI R7, RZ, 0x1f, R6 ;  /* 0x0000001fff077819 */ /* 0x000fe40000011406 */
[----:B------:R-:W-:Y:S01]  /*2860*/  LOP3.LUT R157, R8, R157, R10, 0xfe, !PT ;  /* 0x0000009d089d7212 */ /* 0x000fe200078efe0a */
[----:B------:R-:W-:-:S04]  /*2870*/  IMAD.WIDE.U32 R4, R23, UR6, R6 ;  /* 0x0000000617047c25 */ /* 0x000fc8000f8e0006 */
[----:B------:R-:W-:Y:S02]  /*2880*/  IMAD.IADD R11, R5, 0x1, R11 ;  /* 0x00000001050b7824 */ /* 0x000fe400078e020b */
[----:B------:R-:W-:Y:S01]  /*2890*/  IMAD.MOV.U32 R10, RZ, RZ, R4 ;  /* 0x000000ffff0a7224 */ /* 0x000fe200078e0004 */
[----:B------:R-:W-:Y:S06]  /*28a0*/  @P0 BRA `(.L_x_32) ;  /* 0x0000008000600947 */ /* 0x000fec0003800000 */
[----:B------:R-:W0:Y:S01]  /*28b0*/  LDC.64 R4, c[0x0][0x5c8] ;  /* 0x00017200ff047b82 */ /* 0x000e220000000a00 */
[----:B-----5:R-:W-:Y:S01]  /*28c0*/  FSETP.NEU.AND P0, PT, R156, RZ, PT ;  /* 0x000000ff9c00720b */ /* 0x020fe20003f0d000 */
[----:B------:R-:W-:Y:S01]  /*28d0*/  BSSY B0, `(.L_x_32) ;  /* 0x0000815000007945 */ /* 0x000fe20003800000 */
[----:B------:R-:W-:-:S04]  /*28e0*/  ISETP.GT.AND P3, PT, R3, RZ, PT ;  /* 0x000000ff0300720c */ /* 0x000fc80003f64270 */
[----:B------:R-:W-:Y:S01]  /*28f0*/  ISETP.GT.AND P2, PT, R0, RZ, P3 ;  /* 0x000000ff0000720c */ /* 0x000fe20001f44270 */
[-C--:B0-----:R-:W-:Y:S02]  /*2900*/  IMAD R12, R9, R4.reuse, RZ ;  /* 0x00000004090c7224 */ /* 0x081fe400078e02ff */
[----:B------:R-:W-:-:S04]  /*2910*/  IMAD.WIDE.U32 R170, R157, R4, R10 ;  /* 0x000000049daa7225 */ /* 0x000fc800078e000a */
[----:B------:R-:W-:-:S04]  /*2920*/  IMAD R11, R157, R5, R12 ;  /* 0x000000059d0b7224 */ /* 0x000fc800078e020c */
[----:B------:R-:W-:Y:S01]  /*2930*/  IMAD.IADD R173, R171, 0x1, R11 ;  /* 0x00000001abad7824 */ /* 0x000fe200078e020b */
[----:B------:R-:W-:Y:S06]  /*2940*/  @!P0 BRA `(.L_x_33) ;  /* 0x0000005c00108947 */ /* 0x000fec0003800000 */
[----:B------:R-:W0:Y:S01]  /*2950*/  LDC.64 R12, c[0x0][0x5b8] ;  /* 0x00016e00ff0c7b82 */ /* 0x000e220000000a00 */
[----:B------:R-:W-:-:S07]  /*2960*/  ULDC.64 UR4, c[0x0][0x5c0] ;  /* 0x0001700000047ab9 */ /* 0x000fce0000000a00 */
[----:B------:R-:W1:Y:S08]  /*2970*/  LDC.64 R14, c[0x0][0x5b0] ;  /* 0x00016c00ff0e7b82 */ /* 0x000e700000000a00 */
[----:B------:R-:W2:Y:S01]  /*2980*/  LDC.64 R10, c[0x0][0x5a8] ;  /* 0x00016a00ff0a7b82 */ /* 0x000ea20000000a00 */
[----:B0-----:R-:W-:-:S04]  /*2990*/  IMAD R20, R21, R12, RZ ;  /* 0x0000000c15147224 */ /* 0x001fc800078e02ff */
[C---:B------:R-:W-:Y:S02]  /*29a0*/  IMAD R13, R23.reuse, R13, R20 ;  /* 0x0000000d170d7224 */ /* 0x040fe400078e0214 */
[----:B------:R-:W-:-:S04]  /*29b0*/  IMAD.WIDE.U32 R20, R23, R12, R6 ;  /* 0x0000000c17147225 */ /* 0x000fc800078e0006 */
[-C--:B-1----:R-:W-:Y:S02]  /*29c0*/  IMAD R154, R9, R14.reuse, RZ ;  /* 0x0000000e099a7224 */ /* 0x082fe400078e02ff */
[----:B------:R-:W-:Y:S02]  /*29d0*/  IMAD.IADD R159, R21, 0x1, R13 ;  /* 0x00000001159f7824 */ /* 0x000fe400078e020d */
[----:B------:R-:W-:Y:S02]  /*29e0*/  IMAD.MOV.U32 R158, RZ, RZ, R20 ;  /* 0x000000ffff9e7224 */ /* 0x000fe400078e0014 */
[C---:B------:R-:W-:Y:S02]  /*29f0*/  IMAD R171, R157.reuse, R15, R154 ;  /* 0x0000000f9dab7224 */ /* 0x040fe400078e029a */
[----:B------:R-:W-:-:S04]  /*2a00*/  IMAD.WIDE.U32 R160, R157, R14, R158 ;  /* 0x0000000e9da07225 */ /* 0x000fc800078e009e */
[----:B------:R-:W-:Y:S01]  /*2a10*/  IMAD.IADD R154, R161, 0x1, R171 ;  /* 0x00000001a19a7824 */ /* 0x000fe200078e02ab */
[----:B--2---:R-:W-:-:S04]  /*2a20*/  LEA R162, P0, R160, R10, 0x2 ;  /* 0x0000000aa0a27211 */ /* 0x004fc800078010ff */
[----:B------:R-:W-:-:S05]  /*2a30*/  LEA.HI.X R163, R160, R11, R154, 0x2, P0 ;  /* 0x0000000ba0a37211 */ /* 0x000fca00000f149a */
[----:B------:R0:W2:Y:S01]  /*2a40*/  @P2 LDG.E.LTC128B R154, desc[UR36][R162.64] ;  /* 0x00000024a29a2981 */ /* 0x0000a2000c1e1920 */
[----:B------:R-:W-:Y:S01]  /*2a50*/  LEA R160, P0, R170, UR4, 0x2 ;  /* 0x00000004aaa07c11 */ /* 0x000fe2000f8010ff */
[----:B------:R-:W-:Y:S01]  /*2a60*/  IMAD.WIDE.U32 R164, R157, R14, R6 ;  /* 0x0000000e9da47225 */ /* 0x000fe200078e0006 */
[----:B------:R-:W-:Y:S01]  /*2a70*/  ISETP.GT.AND P1, PT, R0, 0x1, P3 ;  /* 0x000000010000780c */ /* 0x000fe20001f24270 */
[----:B------:R-:W-:Y:S02]  /*2a80*/  BSSY B1, `(.L_x_34) ;  /* 0x0000011000017945 */ /* 0x000fe40003800000 */
[----:B------:R-:W-:Y:S02]  /*2a90*/  IMAD.IADD R165, R171, 0x1, R165 ;  /* 0x00000001aba57824 */ /* 0x000fe400078e02a5 */
[----:B------:R-:W-:Y:S01]  /*2aa0*/  IMAD.WIDE.U32 R166, R23, R12, R164 ;  /* 0x0000000c17a67225 */ /* 0x000fe200078e00a4 */
[----:B0-----:R-:W-:-:S03]  /*2ab0*/  SHF.L.U64.HI R163, R14, 0x3, R15 ;  /* 0x000000030ea37819 */ /* 0x001fc6000001020f */
[----:B------:R-:W-:Y:S01]  /*2ac0*/  IMAD.SHL.U32 R162, R14, 0x8, RZ ;  /* 0x000000080ea27824 */ /* 0x000fe200078e00ff */
[----:B--2---:R-:W-:-:S05]  /*2ad0*/  LOP3.LUT R161, R154, 0xffffe000, RZ, 0xc0, !PT ;  /* 0xffffe0009aa17812 */ /* 0x004fca00078ec0ff */
[----:B------:R-:W-:Y:S01]  /*2ae0*/  FMUL R169, R161, R156 ;  /* 0x0000009ca1a97220 */ /* 0x000fe20000400000 */
[----:B------:R-:W-:Y:S01]  /*2af0*/  LEA.HI.X R161, R170, UR5, R173, 0x2, P0 ;  /* 0x00000005aaa17c11 */ /* 0x000fe200080f14ad */
[----:B------:R-:W-:Y:S01]  /*2b00*/  IMAD.WIDE.U32 R172, R157, R14, R162 ;  /* 0x0000000e9dac7225 */ /* 0x000fe200078e00a2 */
[----:B------:R-:W-:-:S03]  /*2b10*/  LEA R164, P0, R166, R10, 0x2 ;  /* 0x0000000aa6a47211 */ /* 0x000fc600078010ff */
[----:B------:R-:W-:Y:S01]  /*2b20*/  FFMA R169, R88, R155, R169 ;  /* 0x0000009b58a97223 */ /* 0x000fe200000000a9 */
[----:B------:R-:W-:-:S04]  /*2b30*/  IMAD.IADD R88, R13, 0x1, R167 ;  /* 0x000000010d587824 */ /* 0x000fc800078e02a7 */
[----:B------:R-:W-:Y:S02]  /*2b40*/  F2FP.TF32.F32.PACK_B R169, R169 ;  /* 0x000000a9ffa9723e */ /* 0x000fe400024050ff */
[----:B------:R-:W-:-:S03]  /*2b50*/  LEA.HI.X R165, R166, R11, R88, 0x2, P0 ;  /* 0x0000000ba6a57211 */ /* 0x000fc600000f1458 */
[----:B------:R0:W-:Y:S01]  /*2b60*/  @P2 STG.E desc[UR36][R160.64], R169 ;  /* 0x000000a9a0002986 */ /* 0x0001e2000c101924 */
[----:B------:R-:W-:Y:S05]  /*2b70*/  @!P1 BRA `(.L_x_35) ;  /* 0x0000000000049947 */ /* 0x000fea0003800000 */
[----:B------:R1:W5:Y:S02]  /*2b80*/  LDG.E.LTC128B R154, desc[UR36][R164.64+0x4] ;  /* 0x00000424a49a7981 */ /* 0x000364000c1e1920 */
.L_x_35:
[----:B------:R-:W-:Y:S05]  /*2b90*/  BSYNC B1 ;  /* 0x0000000000017941 */ /* 0x000fea0003800000 */
.L_x_34:
[----:B-----5:R-:W-:Y:S01]  /*2ba0*/  LOP3.LUT R167, R154, 0xffffe000, RZ, 0xc0, !PT ;  /* 0xffffe0009aa77812 */ /* 0x020fe200078ec0ff */
[----:B------:R-:W-:Y:S01]  /*2bb0*/  IMAD.IADD R171, R171, 0x1, R173 ;  /* 0x00000001abab7824 */ /* 0x000fe200078e02ad */
[----:B------:R-:W-:Y:S02]  /*2bc0*/  ISETP.GT.AND P0, PT, R3, 0x8, PT ;  /* 0x000000080300780c */ /* 0x000fe40003f04270 */
[----:B------:R-:W-:Y:S01]  /*2bd0*/  IADD3 R166, P4, R20, R172, RZ ;  /* 0x000000ac14a67210 */ /* 0x000fe20007f9e0ff */
[----:B------:R-:W-:Y:S01]  /*2be0*/  FMUL R88, R167, R156 ;  /* 0x0000009ca7587220 */ /* 0x000fe20000400000 */
[----:B------:R-:W-:-:S03]  /*2bf0*/  ISETP.GT.AND P2, PT, R0, RZ, P0 ;  /* 0x000000ff0000720c */ /* 0x000fc60000744270 */
[----:B------:R-:W-:Y:S01]  /*2c00*/  FFMA R175, R89, R155, R88 ;  /* 0x0000009b59af7223 */ /* 0x000fe20000000058 */
[----:B------:R-:W-:Y:S01]  /*2c10*/  IMAD.X R167, R171, 0x1, R159, P4 ;  /* 0x00000001aba77824 */ /* 0x000fe200020e069f */
[----:B------:R-:W-:-:S03]  /*2c20*/  LEA R88, P4, R166, R10, 0x2 ;  /* 0x0000000aa6587211 */ /* 0x000fc600078810ff */
[----:B------:R-:W-:Y:S02]  /*2c30*/  F2FP.TF32.F32.PACK_B R175, R175 ;  /* 0x000000afffaf723e */ /* 0x000fe400024050ff */
[----:B------:R-:W-:-:S03]  /*2c40*/  LEA.HI.X R89, R166, R11, R167, 0x2, P4 ;  /* 0x0000000ba6597211 */ /* 0x000fc600020f14a7 */
[----:B------:R2:W-:Y:S04]  /*2c50*/  @P1 STG.E desc[UR36][R160.64+0x4], R175 ;  /* 0x000004afa0001986 */ /* 0x0005e8000c101924 */
[----:B------:R3:W0:Y:S01]  /*2c60*/  @P2 LDG.E.LTC128B R154, desc[UR36][R88.64] ;  /* 0x00000024589a2981 */ /* 0x000622000c1e1920 */
[----:B------:R-:W-:Y:S01]  /*2c70*/  IMAD.SHL.U32 R167, R4, 0x20, RZ ;  /* 0x0000002004a77824 */ /* 0x000fe200078e00ff */
[----:B------:R-:W-:Y:S01]  /*2c80*/  IADD3 R172, P1, R6, R172, RZ ;  /* 0x000000ac06ac7210 */ /* 0x000fe20007f3e0ff */
[----:B------:R-:W-:Y:S03]  /*2c90*/  BSSY B1, `(.L_x_36) ;  /* 0x0000011000017945 */ /* 0x000fe60003800000 */
[----:B------:R-:W-:Y:S01]  /*2ca0*/  IADD3 R170, P4, R167, R160, RZ ;  /* 0x000000a0a7aa7210 */ /* 0x000fe20007f9e0ff */
[----:B------:R-:W-:Y:S01]  /*2cb0*/  IMAD.X R173, R7, 0x1, R171, P1 ;  /* 0x0000000107ad7824 */ /* 0x000fe200008e06ab */
[----:B------:R-:W-:Y:S01]  /*2cc0*/  ISETP.GT.AND P1, PT, R0, 0x1, P0 ;  /* 0x000000010000780c */ /* 0x000fe20000724270 */
[----:B------:R-:W-:-:S03]  /*2cd0*/  IMAD.WIDE.U32 R172, R23, R12, R172 ;  /* 0x0000000c17ac7225 */ /* 0x000fc600078e00ac */
[----:B---3--:R-:W-:Y:S02]  /*2ce0*/  LEA R88, P5, R172, R10, 0x2 ;  /* 0x0000000aac587211 */ /* 0x008fe400078a10ff */
[----:B0-----:R-:W-:-:S05]  /*2cf0*/  LOP3.LUT R169, R154, 0xffffe000, RZ, 0xc0, !PT ;  /* 0xffffe0009aa97812 */ /* 0x001fca00078ec0ff */
[----:B------:R-:W-:-:S04]  /*2d00*/  FMUL R169, R169, R156 ;  /* 0x0000009ca9a97220 */ /* 0x000fc80000400000 */
[----:B------:R-:W-:Y:S01]  /*2d10*/  FFMA R177, R90, R155, R169 ;  /* 0x0000009b5ab17223 */ /* 0x000fe200000000a9 */
[----:B------:R-:W-:Y:S01]  /*2d20*/  SHF.L.U64.HI R169, R4, 0x5, R5 ;  /* 0x0000000504a97819 */ /* 0x000fe20000010205 */
[----:B------:R-:W-:-:S03]  /*2d30*/  IMAD.IADD R90, R13, 0x1, R173 ;  /* 0x000000010d5a7824 */ /* 0x000fc600078e02ad */
[----:B------:R-:W-:Y:S01]  /*2d40*/  F2FP.TF32.F32.PACK_B R177, R177 ;  /* 0x000000b1ffb1723e */ /* 0x000fe200024050ff */
[----:B------:R-:W-:Y:S01]  /*2d50*/  IMAD.X R171, R169, 0x1, R161, P4 ;  /* 0x00000001a9ab7824 */ /* 0x000fe200020e06a1 */
[----:B------:R-:W-:-:S04]  /*2d60*/  LEA.HI.X R89, R172, R11, R90, 0x2, P5 ;  /* 0x0000000bac597211 */ /* 0x000fc800028f145a */
[----:B------:R2:W-:Y:S01]  /*2d70*/  @P2 STG.E desc[UR36][R170.64], R177 ;  /* 0x000000b1aa002986 */ /* 0x0005e2000c101924 */
[----:B------:R-:W-:Y:S05]  /*2d80*/  @!P1 BRA `(.L_x_37) ;  /* 0x0000000000049947 */ /* 0x000fea0003800000 */
[----:B------:R0:W5:Y:S02]  /*2d90*/  LDG.E.LTC128B R154, desc[UR36][R88.64+0x4] ;  /* 0x00000424589a7981 */ /* 0x000164000c1e1920 */
.L_x_37:
[----:B------:R-:W-:Y:S05]  /*2da0*/  BSYNC B1 ;  /* 0x0000000000017941 */ /* 0x000fea0003800000 */
.L_x_36:
[----:B-----5:R-:W-:Y:S01]  /*2db0*/  LOP3.LUT R173, R154, 0xffffe000, RZ, 0xc0, !PT ;  /* 0xffffe0009aad7812 */ /* 0x020fe200078ec0ff */
[----:B------:R-:W-:Y:S01]  /*2dc0*/  BSSY B1, `(.L_x_38) ;  /* 0x000000a000017945 */ /* 0x000fe20003800000 */
[----:B------:R-:W-:-:S03]  /*2dd0*/  ISETP.GT.AND P2, PT, R0, 0x8, P3 ;  /* 0x000000080000780c */ /* 0x000fc60001f44270 */
[----:B------:R-:W-:-:S04]  /*2de0*/  FMUL R90, R173, R156 ;  /* 0x0000009cad5a7220 */ /* 0x000fc80000400000 */
[----:B------:R-:W-:Y:S01]  /*2df0*/  FFMA R173, R91, R155, R90 ;  /* 0x0000009b5bad7223 */ /* 0x000fe2000000005a */
[----:B------:R-:W-:Y:S02]  /*2e00*/  @P1 IMAD.MOV.U32 R90, RZ, RZ, R170 ;  /* 0x000000ffff5a1224 */ /* 0x000fe400078e00aa */
[----:B------:R-:W-:Y:S02]  /*2e10*/  @P1 IMAD.MOV.U32 R91, RZ, RZ, R171 ;  /* 0x000000ffff5b1224 */ /* 0x000fe400078e00ab */
[----:B------:R-:W-:-:S05]  /*2e20*/  F2FP.TF32.F32.PACK_B R173, R173 ;  /* 0x000000adffad723e */ /* 0x000fca00024050ff */
[----:B------:R3:W-:Y:S01]  /*2e30*/  @P1 STG.E desc[UR36][R90.64+0x4], R173 ;  /* 0x000004ad5a001986 */ /* 0x0007e2000c101924 */
[----:B------:R-:W-:Y:S05]  /*2e40*/  @!P2 BRA `(.L_x_39) ;  /* 0x000000000004a947 */ /* 0x000fea0003800000 */
[----:B------:R4:W5:Y:S02]  /*2e50*/  LDG.E.LTC128B R154, desc[UR36][R164.64+0x20] ;  /* 0x00002024a49a7981 */ /* 0x000964000c1e1920 */
.L_x_39:
[----:B------:R-:W-:Y:S05]  /*2e60*/  BSYNC B1 ;  /* 0x0000000000017941 */ /* 0x000fea0003800000 */
.L_x_38:
[----:B---3-5:R-:W-:Y:S01]  /*2e70*/  LOP3.LUT R91, R154, 0xffffe000, RZ, 0xc0, !PT ;  /* 0xffffe0009a5b7812 */ /* 0x028fe200078ec0ff */
[----:B------:R-:W-:Y:S01]  /*2e80*/  @P2 IMAD.MOV.U32 R90, RZ, RZ, R160 ;  /* 0x000000ffff5a2224 */ /* 0x000fe200078e00a0 */
[----:B------:R-:W-:Y:S01]  /*2e90*/  ISETP.GT.AND P1, PT, R0, 0x9, P3 ;  /* 0x000000090000780c */ /* 0x000fe20001f24270 */
[----:B------:R-:W-:Y:S02]  /*2ea0*/  BSSY B1, `(.L_x_40) ;  /* 0x0000008000017945 */ /* 0x000fe40003800000 */
[----:B------:R-:W-:-:S04]  /*2eb0*/  FMUL R91, R91, R156 ;  /* 0x0000009c5b5b7220 */ /* 0x000fc80000400000 */
[----:B------:R-:W-:Y:S01]  /*2ec0*/  FFMA R173, R92, R155, R91 ;  /* 0x0000009b5cad7223 */ /* 0x000fe2000000005b */
[----:B------:R-:W-:-:S04]  /*2ed0*/  @P2 IMAD.MOV.U32 R91, RZ, RZ, R161 ;  /* 0x000000ffff5b2224 */ /* 0x000fc800078e00a1 */
[----:B------:R-:W-:-:S05]  /*2ee0*/  F2FP.TF32.F32.PACK_B R173, R173 ;  /* 0x000000adffad723e */ /* 0x000fca00024050ff */
[----:B------:R3:W-:Y:S01]  /*2ef0*/  @P2 STG.E desc[UR36][R90.64+0x20], R173 ;  /* 0x000020ad5a002986 */ /* 0x0007e2000c101924 */
[----:B------:R-:W-:Y:S05]  /*2f00*/  @!P1 BRA `(.L_x_41) ;  /* 0x0000000000049947 */ /* 0x000fea0003800000 */
[----:B------:R0:W5:Y:S02]  /*2f10*/  LDG.E.LTC128B R154, desc[UR36][R164.64+0x24] ;  /* 0x00002424a49a7981 */ /* 0x000164000c1e1920 */
.L_x_41:
[----:B------:R-:W-:Y:S05]  /*2f20*/  BSYNC B1 ;  /* 0x0000000000017941 */ /* 0x000fea0003800000 */
.L_x_40:
[----:B---3-5:R-:W-:Y:S01]  /*2f30*/  LOP3.LUT R91, R154, 0xffffe000, RZ, 0xc0, !PT ;  /* 0xffffe0009a5b7812 */ /* 0x028fe200078ec0ff */
[----:B------:R-:W-:Y:S01]  /*2f40*/  BSSY B1, `(.L_x_42) ;  /* 0x000000a000017945 */ /* 0x000fe20003800000 */
[----:B------:R-:W-:-:S03]  /*2f50*/  ISETP.GT.AND P2, PT, R0, 0x8, P0 ;  /* 0x000000080000780c */ /* 0x000fc60000744270 */
[----:B------:R-:W-:Y:S01]  /*2f60*/  FMUL R90, R91, R156 ;  /* 0x0000009c5b5a7220 */ /* 0x000fe20000400000 */
[----:B------:R-:W-:-:S03]  /*2f70*/  @P1 IMAD.MOV.U32 R91, RZ, RZ, R161 ;  /* 0x000000ffff5b1224 */ /* 0x000fc600078e00a1 */
[----:B------:R-:W-:Y:S01]  /*2f80*/  FFMA R93, R93, R155, R90 ;  /* 0x0000009b5d5d7223 */ /* 0x000fe2000000005a */
[----:B------:R-:W-:-:S04]  /*2f90*/  @P1 IMAD.MOV.U32 R90, RZ, RZ, R160 ;  /* 0x000000ffff5a1224 */ /* 0x000fc800078e00a0 */
[----:B------:R-:W-:-:S05]  /*2fa0*/  F2FP.TF32.F32.PACK_B R93, R93 ;  /* 0x0000005dff5d723e */ /* 0x000fca00024050ff */
[----:B------:R3:W-:Y:S01]  /*2fb0*/  @P1 STG.E desc[UR36][R90.64+0x24], R93 ;  /* 0x0000245d5a001986 */ /* 0x0007e2000c101924 */
[----:B------:R-:W-:Y:S05]  /*2fc0*/  @!P2 BRA `(.L_x_43) ;  /* 0x000000000004a947 */ /* 0x000fea0003800000 */
[----:B------:R0:W5:Y:S02]  /*2fd0*/  LDG.E.LTC128B R154, desc[UR36][R88.64+0x20] ;  /* 0x00002024589a7981 */ /* 0x000164000c1e1920 */
.L_x_43:
[----:B------:R-:W-:Y:S05]  /*2fe0*/  BSYNC B1 ;  /* 0x0000000000017941 */ /* 0x000fea0003800000 */
.L_x_42:
        /* <DEDUP_REMOVED lines=11> */
.L_x_45:
[----:B------:R-:W-:Y:S05]  /*30a0*/  BSYNC B1 ;  /* 0x0000000000017941 */ /* 0x000fea0003800000 */
.L_x_44:
        /* <DEDUP_REMOVED lines=11> */
.L_x_47:
[----:B------:R-:W-:Y:S05]  /*3160*/  BSYNC B1 ;  /* 0x0000000000017941 */ /* 0x000fea0003800000 */
.L_x_46:
        /* <DEDUP_REMOVED lines=11> */
.L_x_49:
[----:B------:R-:W-:Y:S05]  /*3220*/  BSYNC B1 ;  /* 0x0000000000017941 */ /* 0x000fea0003800000 */
.L_x_48:
        /* <DEDUP_REMOVED lines=11> */
.L_x_51:
[----:B------:R-:W-:Y:S05]  /*32e0*/  BSYNC B1 ;  /* 0x0000000000017941 */ /* 0x000fea0003800000 */
.L_x_50:
        /* <DEDUP_REMOVED lines=11> */
.L_x_53:
[----:B------:R-:W-:Y:S05]  /*33a0*/  BSYNC B1 ;  /* 0x0000000000017941 */ /* 0x000fea0003800000 */
.L_x_52:
        /* <DEDUP_REMOVED lines=11> */
.L_x_55:
[----:B------:R-:W-:Y:S05]  /*3460*/  BSYNC B1 ;  /* 0x0000000000017941 */ /* 0x000fea0003800000 */
.L_x_54:
        /* <DEDUP_REMOVED lines=11> */
.L_x_57:
[----:B------:R-:W-:Y:S05]  /*3520*/  BSYNC B1 ;  /* 0x0000000000017941 */ /* 0x000fea0003800000 */
.L_x_56:
        /* <DEDUP_REMOVED lines=11> */
.L_x_59:
[----:B------:R-:W-:Y:S05]  /*35e0*/  BSYNC B1 ;  /* 0x0000000000017941 */ /* 0x000fea0003800000 */
.L_x_58:
        /* <DEDUP_REMOVED lines=11> */
.L_x_61:
[----:B------:R-:W-:Y:S05]  /*36a0*/  BSYNC B1 ;  /* 0x0000000000017941 */ /* 0x000fea0003800000 */
.L_x_60:
        /* <DEDUP_REMOVED lines=11> */
.L_x_63:
[----:B------:R-:W-:Y:S05]  /*3760*/  BSYNC B1 ;  /* 0x0000000000017941 */ /* 0x000fea0003800000 */
.L_x_62:
        /* <DEDUP_REMOVED lines=11> */
.L_x_65:
[----:B------:R-:W-:Y:S05]  /*3820*/  BSYNC B1 ;  /* 0x0000000000017941 */ /* 0x000fea0003800000 */
.L_x_64:
        /* <DEDUP_REMOVED lines=11> */
.L_x_67:
[----:B------:R-:W-:Y:S05]  /*38e0*/  BSYNC B1 ;  /* 0x0000000000017941 */ /* 0x000fea0003800000 */
.L_x_66:
        /* <DEDUP_REMOVED lines=11> */
.L_x_69:
[----:B------:R-:W-:Y:S05]  /*39a0*/  BSYNC B1 ;  /* 0x0000000000017941 */ /* 0x000fea0003800000 */
.L_x_68:
        /* <DEDUP_REMOVED lines=11> */
.L_x_71:
[----:B------:R-:W-:Y:S05]  /*3a60*/  BSYNC B1 ;  /* 0x0000000000017941 */ /* 0x000fea0003800000 */
.L_x_70:
        /* <DEDUP_REMOVED lines=11> */
.L_x_73:
[----:B------:R-:W-:Y:S05]  /*3b20*/  BSYNC B1 ;  /* 0x0000000000017941 */ /* 0x000fea0003800000 */
.L_x_72:
        /* <DEDUP_REMOVED lines=11> */
.L_x_75:
[----:B------:R-:W-:Y:S05]  /*3be0*/  BSYNC B1 ;  /* 0x0000000000017941 */ /* 0x000fea0003800000 */
.L_x_74:
        /* <DEDUP_REMOVED lines=11> */
.L_x_77:
[----:B------:R-:W-:Y:S05]  /*3ca0*/  BSYNC B1 ;  /* 0x0000000000017941 */ /* 0x000fea0003800000 */
.L_x_76:
        /* <DEDUP_REMOVED lines=11> */
.L_x_79:
[----:B------:R-:W-:Y:S05]  /*3d60*/  BSYNC B1 ;  /* 0x0000000000017941 */ /* 0x000fea0003800000 */
.L_x_78:
        /* <DEDUP_REMOVED lines=11> */
.L_x_81:
[----:B------:R-:W-:Y:S05]  /*3e20*/  BSYNC B1 ;  /* 0x0000000000017941 */ /* 0x000fea0003800000 */
.L_x_80:
        /* <DEDUP_REMOVED lines=11> */
.L_x_83:
[----:B------:R-:W-:Y:S05]  /*3ee0*/  BSYNC B1 ;  /* 0x0000000000017941 */ /* 0x000fea0003800000 */
.L_x_82:
        /* <DEDUP_REMOVED lines=11> */
.L_x_85:
[----:B------:R-:W-:Y:S05]  /*3fa0*/  BSYNC B1 ;  /* 0x0000000000017941 */ /* 0x000fea0003800000 */
.L_x_84:
        /* <DEDUP_REMOVED lines=11> */
.L_x_87:
[----:B------:R-:W-:Y:S05]  /*4060*/  BSYNC B1 ;  /* 0x0000000000017941 */ /* 0x000fea0003800000 */
.L_x_86:
        /* <DEDUP_REMOVED lines=11> */
.L_x_89:
[----:B------:R-:W-:Y:S05]  /*4120*/  BSYNC B1 ;  /* 0x0000000000017941 */ /* 0x000fea0003800000 */
.L_x_88:
        /* <DEDUP_REMOVED lines=11> */
.L_x_91:
[----:B------:R-:W-:Y:S05]  /*41e0*/  BSYNC B1 ;  /* 0x0000000000017941 */ /* 0x000fea0003800000 */
.L_x_90:
        /* <DEDUP_REMOVED lines=11> */
.L_x_93:
[----:B------:R-:W-:Y:S05]  /*42a0*/  BSYNC B1 ;  /* 0x0000000000017941 */ /* 0x000fea0003800000 */
.L_x_92:
        /* <DEDUP_REMOVED lines=11> */
.L_x_95:
[----:B------:R-:W-:Y:S05]  /*4360*/  BSYNC B1 ;  /* 0x0000000000017941 */ /* 0x000fea0003800000 */
.L_x_94:
        /* <DEDUP_REMOVED lines=11> */
.L_x_97:
[----:B------:R-:W-:Y:S05]  /*4420*/  BSYNC B1 ;  /* 0x0000000000017941 */ /* 0x000fea0003800000 */
.L_x_96:
        /* <DEDUP_REMOVED lines=11> */
.L_x_99:
[----:B------:R-:W-:Y:S05]  /*44e0*/  BSYNC B1 ;  /* 0x0000000000017941 */ /* 0x000fea0003800000 */
.L_x_98:
        /* <DEDUP_REMOVED lines=11> */
.L_x_101:
[----:B------:R-:W-:Y:S05]  /*45a0*/  BSYNC B1 ;  /* 0x0000000000017941 */ /* 0x000fea0003800000 */
.L_x_100:
        /* <DEDUP_REMOVED lines=11> */
.L_x_103:
[----:B------:R-:W-:Y:S05]  /*4660*/  BSYNC B1 ;  /* 0x0000000000017941 */ /* 0x000fea0003800000 */
.L_x_102:
        /* <DEDUP_REMOVED lines=11> */
.L_x_105:
[----:B------:R-:W-:Y:S05]  /*4720*/  BSYNC B1 ;  /* 0x0000000000017941 */ /* 0x000fea0003800000 */
.L_x_104:
        /* <DEDUP_REMOVED lines=11> */
.L_x_107:
[----:B------:R-:W-:Y:S05]  /*47e0*/  BSYNC B1 ;  /* 0x0000000000017941 */ /* 0x000fea0003800000 */
.L_x_106:
        /* <DEDUP_REMOVED lines=11> */
.L_x_109:
[----:B------:R-:W-:Y:S05]  /*48a0*/  BSYNC B1 ;  /* 0x0000000000017941 */ /* 0x000fea0003800000 */
.L_x_108:
        /* <DEDUP_REMOVED lines=11> */
.L_x_111:
[----:B------:R-:W-:Y:S05]  /*4960*/  BSYNC B1 ;  /* 0x0000000000017941 */ /* 0x000fea0003800000 */
.L_x_110:
        /* <DEDUP_REMOVED lines=11> */
.L_x_113:
[----:B------:R-:W-:Y:S05]  /*4a20*/  BSYNC B1 ;  /* 0x0000000000017941 */ /* 0x000fea0003800000 */
.L_x_112:
        /* <DEDUP_REMOVED lines=11> */
.L_x_115:
[----:B------:R-:W-:Y:S05]  /*4ae0*/  BSYNC B1 ;  /* 0x0000000000017941 */ /* 0x000fea0003800000 */
.L_x_114:
        /* <DEDUP_REMOVED lines=11> */
.L_x_117:
[----:B------:R-:W-:Y:S05]  /*4ba0*/  BSYNC B1 ;  /* 0x0000000000017941 */ /* 0x000fea0003800000 */
.L_x_116:
        /* <DEDUP_REMOVED lines=11> */
.L_x_119:
[----:B------:R-:W-:Y:S05]  /*4c60*/  BSYNC B1 ;  /* 0x0000000000017941 */ /* 0x000fea0003800000 */
.L_x_118:
        /* <DEDUP_REMOVED lines=11> */
.L_x_121:
[----:B------:R-:W-:Y:S05]  /*4d20*/  BSYNC B1 ;  /* 0x0000000000017941 */ /* 0x000fea0003800000 */
.L_x_120:
        /* <DEDUP_REMOVED lines=11> */
.L_x_123:
[----:B------:R-:W-:Y:S05]  /*4de0*/  BSYNC B1 ;  /* 0x0000000000017941 */ /* 0x000fea0003800000 */
.L_x_122:
        /* <DEDUP_REMOVED lines=11> */
.L_x_125:
[----:B------:R-:W-:Y:S05]  /*4ea0*/  BSYNC B1 ;  /* 0x0000000000017941 */ /* 0x000fea0003800000 */
.L_x_124:
        /* <DEDUP_REMOVED lines=11> */
.L_x_127:
[----:B------:R-:W-:Y:S05]  /*4f60*/  BSYNC B1 ;  /* 0x0000000000017941 */ /* 0x000fea0003800000 */
.L_x_126:
        /* <DEDUP_REMOVED lines=11> */
.L_x_129:
[----:B------:R-:W-:Y:S05]  /*5020*/  BSYNC B1 ;  /* 0x0000000000017941 */ /* 0x000fea0003800000 */
.L_x_128:
        /* <DEDUP_REMOVED lines=11> */
.L_x_131:
[----:B------:R-:W-:Y:S05]  /*50e0*/  BSYNC B1 ;  /* 0x0000000000017941 */ /* 0x000fea0003800000 */
.L_x_130:
        /* <DEDUP_REMOVED lines=11> */
.L_x_133:
[----:B------:R-:W-:Y:S05]  /*51a0*/  BSYNC B1 ;  /* 0x0000000000017941 */ /* 0x000fea0003800000 */
.L_x_132:
        /* <DEDUP_REMOVED lines=11> */
.L_x_135:
[----:B------:R-:W-:Y:S05]  /*5260*/  BSYNC B1 ;  /* 0x0000000000017941 */ /* 0x000fea0003800000 */
.L_x_134:
        /* <DEDUP_REMOVED lines=11> */
.L_x_137:
[----:B------:R-:W-:Y:S05]  /*5320*/  BSYNC B1 ;  /* 0x0000000000017941 */ /* 0x000fea0003800000 */
.L_x_136:
        /* <DEDUP_REMOVED lines=11> */
.L_x_139:
[----:B------:R-:W-:Y:S05]  /*53e0*/  BSYNC B1 ;  /* 0x0000000000017941 */ /* 0x000fea0003800000 */
.L_x_138:
        /* <DEDUP_REMOVED lines=11> */
.L_x_141:
[----:B------:R-:W-:Y:S05]  /*54a0*/  BSYNC B1 ;  /* 0x0000000000017941 */ /* 0x000fea0003800000 */
.L_x_140:
        /* <DEDUP_REMOVED lines=11> */
.L_x_143:
[----:B------:R-:W-:Y:S05]  /*5560*/  BSYNC B1 ;  /* 0x0000000000017941 */ /* 0x000fea0003800000 */
.L_x_142:
        /* <DEDUP_REMOVED lines=11> */
.L_x_145:
[----:B------:R-:W-:Y:S05]  /*5620*/  BSYNC B1 ;  /* 0x0000000000017941 */ /* 0x000fea0003800000 */
.L_x_144:
        /* <DEDUP_REMOVED lines=11> */
.L_x_147:
[----:B------:R-:W-:Y:S05]  /*56e0*/  BSYNC B1 ;  /* 0x0000000000017941 */ /* 0x000fea0003800000 */
.L_x_146:
        /* <DEDUP_REMOVED lines=11> */
.L_x_149:
[----:B------:R-:W-:Y:S05]  /*57a0*/  BSYNC B1 ;  /* 0x0000000000017941 */ /* 0x000fea0003800000 */
.L_x_148:
        /* <DEDUP_REMOVED lines=11> */
.L_x_151:
[----:B------:R-:W-:Y:S05]  /*5860*/  BSYNC B1 ;  /* 0x0000000000017941 */ /* 0x000fea0003800000 */
.L_x_150:
        /* <DEDUP_REMOVED lines=11> */
.L_x_153:
[----:B------:R-:W-:Y:S05]  /*5920*/  BSYNC B1 ;  /* 0x0000000000017941 */ /* 0x000fea0003800000 */
.L_x_152:
        /* <DEDUP_REMOVED lines=11> */
.L_x_155:
[----:B------:R-:W-:Y:S05]  /*59e0*/  BSYNC B1 ;  /* 0x0000000000017941 */ /* 0x000fea0003800000 */
.L_x_154:
[----:B---3-5:R-:W-:Y:S01]  /*59f0*/  LOP3.LUT R91, R154, 0xffffe000, RZ, 0xc0, !PT ;  /* 0xffffe0009a5b7812 */ /* 0x028fe200078ec0ff */
[----:B------:R-:W-:Y:S01]  /*5a00*/  @P2 IMAD.MOV.U32 R8, RZ, RZ, R170 ;  /* 0x000000ffff082224 */ /* 0x000fe200078e00aa */
[----:B------:R-:W-:Y:S01]  /*5a10*/  IADD3 R157, P1, R157, 0x80, RZ ;  /* 0x000000809d9d7810 */ /* 0x000fe20007f3e0ff */
[----:B------:R-:W-:Y:S02]  /*5a20*/  BSSY B1, `(.L_x_156) ;  /* 0x000000b000017945 */ /* 0x000fe40003800000 */
[----:B------:R-:W-:Y:S02]  /*5a30*/  FMUL R91, R91, R156 ;  /* 0x0000009c5b5b7220 */ /* 0x000fe40000400000 */
[----:B------:R-:W-:Y:S01]  /*5a40*/  IMAD.X R9, RZ, RZ, R9, P1 ;  /* 0x000000ffff097224 */ /* 0x000fe200008e0609 */
[----:B------:R-:W-:Y:S01]  /*5a50*/  ISETP.GT.AND P1, PT, R0, 0x79, P0 ;  /* 0x000000790000780c */ /* 0x000fe20000724270 */
[----:B------:R-:W-:Y:S02]  /*5a60*/  FFMA R91, R150, R155, R91 ;  /* 0x0000009b965b7223 */ /* 0x000fe4000000005b */
[----:B------:R-:W-:-:S02]  /*5a70*/  IMAD R90, R9, R14, RZ ;  /* 0x0000000e095a7224 */ /* 0x000fc400078e02ff */
[----:B------:R-:W-:Y:S01]  /*5a80*/  @P2 IMAD.MOV.U32 R9, RZ, RZ, R171 ;  /* 0x000000ffff092224 */ /* 0x000fe200078e00ab */
[----:B------:R-:W-:-:S05]  /*5a90*/  F2FP.TF32.F32.PACK_B R91, R91 ;  /* 0x0000005bff5b723e */ /* 0x000fca00024050ff */
[----:B------:R3:W-:Y:S02]  /*5aa0*/  @P2 STG.E desc[UR36][R8.64+0x1e0], R91 ;  /* 0x0001e05b08002986 */ /* 0x0007e4000c101924 */
[----:B------:R-:W-:Y:S05]  /*5ab0*/  @!P1 BRA `(.L_x_157) ;  /* 0x0000000000049947 */ /* 0x000fea0003800000 */
[----:B------:R0:W5:Y:S02]  /*5ac0*/  LDG.E.LTC128B R154, desc[UR36][R88.64+0x1e4] ;  /* 0x0001e424589a7981 */ /* 0x000164000c1e1920 */
.L_x_157:
[----:B------:R-:W-:Y:S05]  /*5ad0*/  BSYNC B1 ;  /* 0x0000000000017941 */ /* 0x000fea0003800000 */
.L_x_156:
[----:B0----5:R-:W-:Y:S01]  /*5ae0*/  LOP3.LUT R89, R154, 0xffffe000, RZ, 0xc0, !PT ;  /* 0xffffe0009a597812 */ /* 0x021fe200078ec0ff */
[----:B------:R-:W-:Y:S01]  /*5af0*/  IMAD R97, R157, R15, R90 ;  /* 0x0000000f9d617224 */ /* 0x000fe200078e025a */
[----:B------:R-:W-:Y:S01]  /*5b00*/  ISETP.GT.AND P0, PT, R3, 0x80, PT ;  /* 0x000000800300780c */ /* 0x000fe20003f04270 */
[----:B---3--:R-:W-:-:S04]  /*5b10*/  IMAD.WIDE.U32 R8, R157, R14, R158 ;  /* 0x0000000e9d087225 */ /* 0x008fc800078e009e */
[----:B------:R-:W-:Y:S01]  /*5b20*/  FMUL R88, R89, R156 ;  /* 0x0000009c59587220 */ /* 0x000fe20000400000 */
[----:B------:R-:W-:Y:S01]  /*5b30*/  ISETP.GT.AND P3, PT, R0, RZ, P0 ;  /* 0x000000ff0000720c */ /* 0x000fe20000764270 */
[----:B------:R-:W-:Y:S02]  /*5b40*/  IMAD.IADD R9, R9, 0x1, R97 ;  /* 0x0000000109097824 */ /* 0x000fe400078e0261 */
[----:B------:R-:W-:Y:S01]  /*5b50*/  FFMA R151, R151, R155, R88 ;  /* 0x0000009b97977223 */ /* 0x000fe20000000058 */
[----:B------:R-:W-:-:S04]  /*5b60*/  LEA R88, P2, R8, R10, 0x2 ;  /* 0x0000000a08587211 */ /* 0x000fc800078410ff */
[----:B------:R-:W-:Y:S02]  /*5b70*/  F2FP.TF32.F32.PACK_B R151, R151 ;  /* 0x00000097ff97723e */ /* 0x000fe400024050ff */
[----:B------:R-:W-:-:S03]  /*5b80*/  LEA.HI.X R89, R8, R11, R9, 0x2, P2 ;  /* 0x0000000b08597211 */ /* 0x000fc600010f1409 */
[----:B------:R0:W-:Y:S04]  /*5b90*/  @P1 STG.E desc[UR36][R170.64+0x1e4], R151 ;  /* 0x0001e497aa001986 */ /* 0x0001e8000c101924 */
[----:B------:R-:W3:Y:S01]  /*5ba0*/  @P3 LDG.E.LTC128B R154, desc[UR36][R88.64] ;  /* 0x00000024589a3981 */ /* 0x000ee2000c1e1920 */
[----:B------:R-:W-:Y:S01]  /*5bb0*/  IMAD.WIDE.U32 R8, R157, R14, R6 ;  /* 0x0000000e9d087225 */ /* 0x000fe200078e0006 */
[----:B------:R-:W-:Y:S01]  /*5bc0*/  SHF.L.U64.HI R95, R4, 0x9, R5 ;  /* 0x00000009045f7819 */ /* 0x000fe20000010205 */
[----:B------:R-:W-:Y:S01]  /*5bd0*/  BSSY B1, `(.L_x_158) ;  /* 0x0000011000017945 */ /* 0x000fe20003800000 */
[----:B------:R-:W-:Y:S01]  /*5be0*/  ISETP.GT.AND P2, PT, R0, 0x1, P0 ;  /* 0x000000010000780c */ /* 0x000fe20000744270 */
[----:B------:R-:W-:Y:S02]  /*5bf0*/  IMAD.IADD R9, R97, 0x1, R9 ;  /* 0x0000000161097824 */ /* 0x000fe400078e0209 */
[----:B------:R-:W-:-:S02]  /*5c00*/  IMAD.SHL.U32 R93, R4, 0x200, RZ ;  /* 0x00000200045d7824 */ /* 0x000fc400078e00ff */
[----:B------:R-:W-:-:S03]  /*5c10*/  IMAD.WIDE.U32 R90, R23, R12, R8 ;  /* 0x0000000c175a7225 */ /* 0x000fc600078e0008 */
[----:B------:R-:W-:Y:S01]  /*5c20*/  IADD3 R8, P1, R93, R160, RZ ;  /* 0x000000a05d087210 */ /* 0x000fe20007f3e0ff */
[----:B------:R-:W-:Y:S01]  /*5c30*/  IMAD.IADD R5, R13, 0x1, R91 ;  /* 0x000000010d057824 */ /* 0x000fe200078e025b */
[----:B------:R-:W-:-:S03]  /*5c40*/  LEA R4, P4, R90, R10, 0x2 ;  /* 0x0000000a5a047211 */ /* 0x000fc600078810ff */
[----:B------:R-:W-:Y:S01]  /*5c50*/  IMAD.X R9, R95, 0x1, R161, P1 ;  /* 0x000000015f097824 */ /* 0x000fe200008e06a1 */
[----:B------:R-:W-:Y:S02]  /*5c60*/  LEA.HI.X R5, R90, R11, R5, 0x2, P4 ;  /* 0x0000000b5a057211 */ /* 0x000fe400020f1405 */
[----:B---3--:R-:W-:-:S05]  /*5c70*/  LOP3.LUT R15, R154, 0xffffe000, RZ, 0xc0, !PT ;  /* 0xffffe0009a0f7812 */ /* 0x008fca00078ec0ff */
[----:B------:R-:W-:-:S04]  /*5c80*/  FMUL R15, R15, R156 ;  /* 0x0000009c0f0f7220 */ /* 0x000fc80000400000 */
[----:B------:R-:W-:-:S05]  /*5c90*/  FFMA R15, R24, R155, R15 ;  /* 0x0000009b180f7223 */ /* 0x000fca000000000f */
[----:B------:R-:W-:-:S05]  /*5ca0*/  F2FP.TF32.F32.PACK_B R15, R15 ;  /* 0x0000000fff0f723e */ /* 0x000fca00024050ff */
[----:B------:R0:W-:Y:S01]  /*5cb0*/  @P3 STG.E desc[UR36][R8.64], R15 ;  /* 0x0000000f08003986 */ /* 0x0001e2000c101924 */
[----:B------:R-:W-:Y:S05]  /*5cc0*/  @!P2 BRA `(.L_x_159) ;  /* 0x000000000004a947 */ /* 0x000fea0003800000 */
[----:B------:R3:W5:Y:S02]  /*5cd0*/  LDG.E.LTC128B R154, desc[UR36][R4.64+0x4] ;  /* 0x00000424049a7981 */ /* 0x000764000c1e1920 */
.L_x_159:
[----:B------:R-:W-:Y:S05]  /*5ce0*/  BSYNC B1 ;  /* 0x0000000000017941 */ /* 0x000fea0003800000 */
.L_x_158:
[----:B-----5:R-:W-:Y:S01]  /*5cf0*/  LOP3.LUT R21, R154, 0xffffe000, RZ, 0xc0, !PT ;  /* 0xffffe0009a157812 */ /* 0x020fe200078ec0ff */
[----:B0-----:R-:W-:Y:S01]  /*5d00*/  IMAD.WIDE.U32 R14, R157, R14, R162 ;  /* 0x0000000e9d0e7225 */ /* 0x001fe200078e00a2 */
[----:B------:R-:W-:Y:S01]  /*5d10*/  ISETP.GT.AND P1, PT, R3, 0x88, PT ;  /* 0x000000880300780c */ /* 0x000fe20003f24270 */
[----:B------:R-:W-:Y:S02]  /*5d20*/  BSSY B1, `(.L_x_160) ;  /* 0x000000f000017945 */ /* 0x000fe40003800000 */
[----:B------:R-:W-:Y:S01]  /*5d30*/  FMUL R24, R21, R156 ;  /* 0x0000009c15187220 */ /* 0x000fe20000400000 */
[----:B------:R-:W-:Y:S01]  /*5d40*/  ISETP.GT.AND P3, PT, R0, RZ, P1 ;  /* 0x000000ff0000720c */ /* 0x000fe20000f64270 */
[----:B------:R-:W-:Y:S01]  /*5d50*/  IMAD.IADD R97, R97, 0x1, R15 ;  /* 0x0000000161617824 */ /* 0x000fe200078e020f */
[-C--:B------:R-:W-:Y:S01]  /*5d60*/  IADD3 R20, P5, R20, R14.reuse, RZ ;  /* 0x0000000e14147210 */ /* 0x080fe20007fbe0ff */
[----:B------:R-:W-:Y:S01]  /*5d70*/  FFMA R25, R25, R155, R24 ;  /* 0x0000009b19197223 */ /* 0x000fe20000000018 */
[----:B------:R-:W-:-:S03]  /*5d80*/  IADD3 R14, P4, R6, R14, RZ ;  /* 0x0000000e060e7210 */ /* 0x000fc60007f9e0ff */
[----:B------:R-:W-:Y:S01]  /*5d90*/  IMAD.X R158, R97, 0x1, R159, P5 ;  /* 0x00000001619e7824 */ /* 0x000fe200028e069f */
[----:B------:R-:W-:Y:S01]  /*5da0*/  F2FP.TF32.F32.PACK_B R25, R25 ;  /* 0x00000019ff19723e */ /* 0x000fe200024050ff */
[----:B------:R-:W-:Y:S01]  /*5db0*/  IMAD.X R15, R7, 0x1, R97, P4 ;  /* 0x00000001070f7824 */ /* 0x000fe200020e0661 */
[----:B------:R-:W-:-:S03]  /*5dc0*/  LEA R6, P5, R20, R10, 0x2 ;  /* 0x0000000a14067211 */ /* 0x000fc600078a10ff */
[----:B------:R0:W-:Y:S01]  /*5dd0*/  @P2 STG.E desc[UR36][R8.64+0x4], R25 ;  /* 0x0000041908002986 */ /* 0x0001e2000c101924 */
[----:B------:R-:W-:Y:S01]  /*5de0*/  LEA.HI.X R7, R20, R11, R158, 0x2, P5 ;  /* 0x0000000b14077211 */ /* 0x000fe200028f149e */
[----:B------:R-:W-:Y:S08]  /*5df0*/  @!P3 BRA `(.L_x_161) ;  /* 0x000000000004b947 */ /* 0x000ff00003800000 */
[----:B------:R0:W5:Y:S02]  /*5e00*/  LDG.E.LTC128B R154, desc[UR36][R6.64] ;  /* 0x00000024069a7981 */ /* 0x000164000c1e1920 */
.L_x_161:
[----:B------:R-:W-:Y:S05]  /*5e10*/  BSYNC B1 ;  /* 0x0000000000017941 */ /* 0x000fea0003800000 */
.L_x_160:
[----:B-----5:R-:W-:Y:S01]  /*5e20*/  LOP3.LUT R3, R154, 0xffffe000, RZ, 0xc0, !PT ;  /* 0xffffe0009a037812 */ /* 0x020fe200078ec0ff */
[----:B------:R-:W-:Y:S01]  /*5e30*/  IMAD.WIDE.U32 R14, R23, R12, R14 ;  /* 0x0000000c170e7225 */ /* 0x000fe200078e000e */
[----:B0-----:R-:W-:Y:S01]  /*5e40*/  IADD3 R6, P4, R8, R167, RZ ;  /* 0x000000a708067210 */ /* 0x001fe20007f9e0ff */
[----:B------:R-:W-:Y:S01]  /*5e50*/  BSSY B1, `(.L_x_162) ;  /* 0x000000c000017945 */ /* 0x000fe20003800000 */
[----:B------:R-:W-:Y:S01]  /*5e60*/  ISETP.GT.AND P2, PT, R0, 0x1, P1 ;  /* 0x000000010000780c */ /* 0x000fe20000f44270 */
[----:B------:R-:W-:Y:S01]  /*5e70*/  FMUL R3, R3, R156 ;  /* 0x0000009c03037220 */ /* 0x000fe20000400000 */
[----:B------:R-:W-:Y:S01]  /*5e80*/  IMAD.IADD R13, R13, 0x1, R15 ;  /* 0x000000010d0d7824 */ /* 0x000fe200078e020f */
[----:B------:R-:W-:Y:S01]  /*5e90*/  LEA R10, P5, R14, R10, 0x2 ;  /* 0x0000000a0e0a7211 */ /* 0x000fe200078a10ff */
[----:B------:R-:W-:Y:S02]  /*5ea0*/  IMAD.X R7, R9, 0x1, R169, P4 ;  /* 0x0000000109077824 */ /* 0x000fe400020e06a9 */
[----:B------:R-:W-:Y:S01]  /*5eb0*/  FFMA R3, R26, R155, R3 ;  /* 0x0000009b1a037223 */ /* 0x000fe20000000003 */
[----:B------:R-:W-:-:S04]  /*5ec0*/  LEA.HI.X R11, R14, R11, R13, 0x2, P5 ;  /* 0x0000000b0e0b7211 */ /* 0x000fc800028f140d */
[----:B------:R-:W-:-:S05]  /*5ed0*/  F2FP.TF32.F32.PACK_B R3, R3 ;  /* 0x00000003ff03723e */ /* 0x000fca00024050ff */
[----:B------:R0:W-:Y:S01]  /*5ee0*/  @P3 STG.E desc[UR36][R6.64], R3 ;  /* 0x0000000306003986 */ /* 0x0001e2000c101924 */
[----:B------:R-:W-:Y:S05]  /*5ef0*/  @!P2 BRA `(.L_x_163) ;  /* 0x000000000004a947 */ /* 0x000fea0003800000 */
[----:B------:R0:W5:Y:S02]  /*5f00*/  LDG.E.LTC128B R154, desc[UR36][R10.64+0x4] ;  /* 0x000004240a9a7981 */ /* 0x000164000c1e1920 */
.L_x_163:
[----:B------:R-:W-:Y:S05]  /*5f10*/  BSYNC B1 ;  /* 0x0000000000017941 */ /* 0x000fea0003800000 */
.L_x_162:
[----:B0----5:R-:W-:Y:S01]  /*5f20*/  LOP3.LUT R3, R154, 0xffffe000, RZ, 0xc0, !PT ;  /* 0xffffe0009a037812 */ /* 0x021fe200078ec0ff */
[----:B------:R-:W-:Y:S01]  /*5f30*/  BSSY B1, `(.L_x_164) ;  /* 0x0000008000017945 */ /* 0x000fe20003800000 */
[----:B------:R-:W-:-:S03]  /*5f40*/  ISETP.GT.AND P3, PT, R0, 0x8, P0 ;  /* 0x000000080000780c */ /* 0x000fc60000764270 */
[----:B------:R-:W-:-:S04]  /*5f50*/  FMUL R12, R3, R156 ;  /* 0x0000009c030c7220 */ /* 0x000fc80000400000 */
[----:B------:R-:W-:-:S05]  /*5f60*/  FFMA R27, R27, R155, R12 ;  /* 0x0000009b1b1b7223 */ /* 0x000fca000000000c */
[----:B------:R-:W-:-:S05]  /*5f70*/  F2FP.TF32.F32.PACK_B R27, R27 ;  /* 0x0000001bff1b723e */ /* 0x000fca00024050ff */
[----:B------:R0:W-:Y:S01]  /*5f80*/  @P2 STG.E desc[UR36][R6.64+0x4], R27 ;  /* 0x0000041b06002986 */ /* 0x0001e2000c101924 */
[----:B------:R-:W-:Y:S05]  /*5f90*/  @!P3 BRA `(.L_x_165) ;  /* 0x000000000004b947 */ /* 0x000fea0003800000 */
[----:B------:R0:W5:Y:S02]  /*5fa0*/  LDG.E.LTC128B R154, desc[UR36][R4.64+0x20] ;  /* 0x00002024049a7981 */ /* 0x000164000c1e1920 */
.L_x_165:
[----:B------:R-:W-:Y:S05]  /*5fb0*/  BSYNC B1 ;  /* 0x0000000000017941 */ /* 0x000fea0003800000 */
.L_x_164:
[----:B-----5:R-:W-:Y:S01]  /*5fc0*/  LOP3.LUT R3, R154, 0xffffe000, RZ, 0xc0, !PT ;  /* 0xffffe0009a037812 */ /* 0x020fe200078ec0ff */
[----:B0-----:R-:W-:Y:S01]  /*5fd0*/  IMAD.MOV.U32 R6, RZ, RZ, R8 ;  /* 0x000000ffff067224 */ /* 0x001fe200078e0008 */
[----:B------:R-:W-:Y:S01]  /*5fe0*/  ISETP.GT.AND P2, PT, R0, 0x9, P0 ;  /* 0x000000090000780c */ /* 0x000fe20000744270 */
[----:B------:R-:W-:Y:S01]  /*5ff0*/  IMAD.MOV.U32 R7, RZ, RZ, R9 ;  /* 0x000000ffff077224 */ /* 0x000fe200078e0009 */
[----:B------:R-:W-:Y:S01]  /*6000*/  BSSY B1, `(.L_x_166) ;  /* 0x0000007000017945 */ /* 0x000fe20003800000 */
[----:B------:R-:W-:-:S04]  /*6010*/  FMUL R3, R3, R156 ;  /* 0x0000009c03037220 */ /* 0x000fc80000400000 */
[----:B------:R-:W-:-:S05]  /*6020*/  FFMA R3, R28, R155, R3 ;  /* 0x0000009b1c037223 */ /* 0x000fca0000000003 */
[----:B------:R-:W-:-:S05]  /*6030*/  F2FP.TF32.F32.PACK_B R3, R3 ;  /* 0x00000003ff03723e */ /* 0x000fca00024050ff */
[----:B------:R0:W-:Y:S01]  /*6040*/  @P3 STG.E desc[UR36][R6.64+0x20], R3 ;  /* 0x0000200306003986 */ /* 0x0001e2000c101924 */
[----:B------:R-:W-:Y:S05]  /*6050*/  @!P2 BRA `(.L_x_167) ;  /* 0x000000000004a947 */ /* 0x000fea0003800000 */
[----:B------:R0:W5:Y:S02]  /*6060*/  LDG.E.LTC128B R154, desc[UR36][R4.64+0x24] ;  /* 0x00002424049a7981 */ /* 0x000164000c1e1920 */
.L_x_167:
[----:B------:R-:W-:Y:S05]  /*6070*/  BSYNC B1 ;  /* 0x0000000000017941 */ /* 0x000fea0003800000 */
.L_x_166:
        /* <DEDUP_REMOVED lines=9> */
.L_x_169:
[----:B------:R-:W-:Y:S05]  /*6110*/  BSYNC B1 ;  /* 0x0000000000017941 */ /* 0x000fea0003800000 */
.L_x_168:
[----:B-----5:R-:W-:Y:S01]  /*6120*/  LOP3.LUT R3, R154, 0xffffe000, RZ, 0xc0, !PT ;  /* 0xffffe0009a037812 */ /* 0x020fe200078ec0ff */
[----:B------:R-:W-:Y:S01]  /*6130*/  BSSY B1, `(.L_x_170) ;  /* 0x000000a000017945 */ /* 0x000fe20003800000 */
[----:B------:R-:W-:Y:S02]  /*6140*/  IADD3 R8, P3, R167, R8, RZ ;  /* 0x00000008a7087210 */ /* 0x000fe40007f7e0ff */
[----:B------:R-:W-:Y:S01]  /*6150*/  ISETP.GT.AND P2, PT, R0, 0x9, P1 ;  /* 0x000000090000780c */ /* 0x000fe20000f44270 */
[----:B------:R-:W-:Y:S02]  /*6160*/  FMUL R3, R3, R156 ;  /* 0x0000009c03037220 */ /* 0x000fe40000400000 */
[----:B------:R-:W-:Y:S02]  /*6170*/  IMAD.X R9, R169, 0x1, R9, P3 ;  /* 0x00000001a9097824 */ /* 0x000fe400018e0609 */
[----:B------:R-:W-:-:S05]  /*6180*/  FFMA R3, R30, R155, R3 ;  /* 0x0000009b1e037223 */ /* 0x000fca0000000003 */
[----:B------:R-:W-:-:S05]  /*6190*/  F2FP.TF32.F32.PACK_B R3, R3 ;  /* 0x00000003ff03723e */ /* 0x000fca00024050ff */
[----:B------:R0:W-:Y:S01]  /*61a0*/  @P4 STG.E desc[UR36][R8.64+0x20], R3 ;  /* 0x0000200308004986 */ /* 0x0001e2000c101924 */
[----:B------:R-:W-:Y:S05]  /*61b0*/  @!P2 BRA `(.L_x_171) ;  /* 0x000000000004a947 */ /* 0x000fea0003800000 */
[----:B------:R0:W5:Y:S02]  /*61c0*/  LDG.E.LTC128B R154, desc[UR36][R10.64+0x24] ;  /* 0x000024240a9a7981 */ /* 0x000164000c1e1920 */
.L_x_171:
[----:B------:R-:W-:Y:S05]  /*61d0*/  BSYNC B1 ;  /* 0x0000000000017941 */ /* 0x000fea0003800000 */
.L_x_170:
[----:B0----5:R-:W-:Y:S01]  /*61e0*/  LOP3.LUT R3, R154, 0xffffe000, RZ, 0xc0, !PT ;  /* 0xffffe0009a037812 */ /* 0x021fe200078ec0ff */
[----:B------:R-:W-:Y:S01]  /*61f0*/  BSSY B1, `(.L_x_172) ;  /* 0x000000a000017945 */ /* 0x000fe20003800000 */
[----:B------:R-:W-:Y:S02]  /*6200*/  IADD3 R8, P4, P5, R167, R160, R93 ;  /* 0x000000a0a7087210 */ /* 0x000fe40007d9e05d */
[----:B------:R-:W-:Y:S01]  /*6210*/  ISETP.GT.AND P3, PT, R0, 0x10, P0 ;  /* 0x000000100000780c */ /* 0x000fe20000764270 */
[----:B------:R-:W-:Y:S01]  /*6220*/  FMUL R12, R3, R156 ;  /* 0x0000009c030c7220 */ /* 0x000fe20000400000 */
[----:B------:R-:W-:-:S03]  /*6230*/  IADD3.X R9, R169, R161, R95, P4, P5 ;  /* 0x000000a1a9097210 */ /* 0x000fc600027ea45f */
[----:B------:R-:W-:-:S05]  /*6240*/  FFMA R31, R31, R155, R12 ;  /* 0x0000009b1f1f7223 */ /* 0x000fca000000000c */
[----:B------:R-:W-:-:S05]  /*6250*/  F2FP.TF32.F32.PACK_B R31, R31 ;  /* 0x0000001fff1f723e */ /* 0x000fca00024050ff */
[----:B------:R0:W-:Y:S01]  /*6260*/  @P2 STG.E desc[UR36][R8.64+0x24], R31 ;  /* 0x0000241f08002986 */ /* 0x0001e2000c101924 */
[----:B------:R-:W-:Y:S05]  /*6270*/  @!P3 BRA `(.L_x_173) ;  /* 0x000000000004b947 */ /* 0x000fea0003800000 */
[----:B------:R0:W5:Y:S02]  /*6280*/  LDG.E.LTC128B R154, desc[UR36][R4.64+0x40] ;  /* 0x00004024049a7981 */ /* 0x000164000c1e1920 */
.L_x_173:
[----:B------:R-:W-:Y:S05]  /*6290*/  BSYNC B1 ;  /* 0x0000000000017941 */ /* 0x000fea0003800000 */
.L_x_172:
[----:B-----5:R-:W-:Y:S01]  /*62a0*/  LOP3.LUT R3, R154, 0xffffe000, RZ, 0xc0, !PT ;  /* 0xffffe0009a037812 */ /* 0x020fe200078ec0ff */
        /* <DEDUP_REMOVED lines=8> */
.L_x_175:
[----:B------:R-:W-:Y:S05]  /*6330*/  BSYNC B1 ;  /* 0x0000000000017941 */ /* 0x000fea0003800000 */
.L_x_174:
        /* <DEDUP_REMOVED lines=9> */
.L_x_177:
[----:B------:R-:W-:Y:S05]  /*63d0*/  BSYNC B1 ;  /* 0x0000000000017941 */ /* 0x000fea0003800000 */
.L_x_176:
        /* <DEDUP_REMOVED lines=9> */
.L_x_179:
[----:B------:R-:W-:Y:S05]  /*6470*/  BSYNC B1 ;  /* 0x0000000000017941 */ /* 0x000fea0003800000 */
.L_x_178:
        /* <DEDUP_REMOVED lines=9> */
.L_x_181:
[----:B------:R-:W-:Y:S05]  /*6510*/  BSYNC B1 ;  /* 0x0000000000017941 */ /* 0x000fea0003800000 */
.L_x_180:
        /* <DEDUP_REMOVED lines=9> */
.L_x_183:
[----:B------:R-:W-:Y:S05]  /*65b0*/  BSYNC B1 ;  /* 0x0000000000017941 */ /* 0x000fea0003800000 */
.L_x_182:
        /* <DEDUP_REMOVED lines=9> */
.L_x_185:
[----:B------:R-:W-:Y:S05]  /*6650*/  BSYNC B1 ;  /* 0x0000000000017941 */ /* 0x000fea0003800000 */
.L_x_184:
        /* <DEDUP_REMOVED lines=9> */
.L_x_187:
[----:B------:R-:W-:Y:S05]  /*66f0*/  BSYNC B1 ;  /* 0x0000000000017941 */ /* 0x000fea0003800000 */
.L_x_186:
        /* <DEDUP_REMOVED lines=9> */
.L_x_189:
[----:B------:R-:W-:Y:S05]  /*6790*/  BSYNC B1 ;  /* 0x0000000000017941 */ /* 0x000fea0003800000 */
.L_x_188:
        /* <DEDUP_REMOVED lines=9> */
.L_x_191:
[----:B------:R-:W-:Y:S05]  /*6830*/  BSYNC B1 ;  /* 0x0000000000017941 */ /* 0x000fea0003800000 */
.L_x_190:
        /* <DEDUP_REMOVED lines=9> */
.L_x_193:
[----:B------:R-:W-:Y:S05]  /*68d0*/  BSYNC B1 ;  /* 0x0000000000017941 */ /* 0x000fea0003800000 */
.L_x_192:
        /* <DEDUP_REMOVED lines=9> */
.L_x_195:
[----:B------:R-:W-:Y:S05]  /*6970*/  BSYNC B1 ;  /* 0x0000000000017941 */ /* 0x000fea0003800000 */
.L_x_194:
        /* <DEDUP_REMOVED lines=9> */
.L_x_197:
[----:B------:R-:W-:Y:S05]  /*6a10*/  BSYNC B1 ;  /* 0x0000000000017941 */ /* 0x000fea0003800000 */
.L_x_196:
        /* <DEDUP_REMOVED lines=9> */
.L_x_199:
[----:B------:R-:W-:Y:S05]  /*6ab0*/  BSYNC B1 ;  /* 0x0000000000017941 */ /* 0x000fea0003800000 */
.L_x_198:
        /* <DEDUP_REMOVED lines=9> */
.L_x_201:
[----:B------:R-:W-:Y:S05]  /*6b50*/  BSYNC B1 ;  /* 0x0000000000017941 */ /* 0x000fea0003800000 */
.L_x_200:
        /* <DEDUP_REMOVED lines=9> */
.L_x_203:
[----:B------:R-:W-:Y:S05]  /*6bf0*/  BSYNC B1 ;  /* 0x0000000000017941 */ /* 0x000fea0003800000 */
.L_x_202:
        /* <DEDUP_REMOVED lines=9> */
.L_x_205:
[----:B------:R-:W-:Y:S05]  /*6c90*/  BSYNC B1 ;  /* 0x0000000000017941 */ /* 0x000fea0003800000 */
.L_x_204:
        /* <DEDUP_REMOVED lines=9> */
.L_x_207:
[----:B------:R-:W-:Y:S05]  /*6d30*/  BSYNC B1 ;  /* 0x0000000000017941 */ /* 0x000fea0003800000 */
.L_x_206:
        /* <DEDUP_REMOVED lines=9> */
.L_x_209:
[----:B------:R-:W-:Y:S05]  /*6dd0*/  BSYNC B1 ;  /* 0x0000000000017941 */ /* 0x000fea0003800000 */
.L_x_208:
        /* <DEDUP_REMOVED lines=9> */
.L_x_211:
[----:B------:R-:W-:Y:S05]  /*6e70*/  BSYNC B1 ;  /* 0x0000000000017941 */ /* 0x000fea0003800000 */
.L_x_210:
        /* <DEDUP_REMOVED lines=9> */
.L_x_213:
[----:B------:R-:W-:Y:S05]  /*6f10*/  BSYNC B1 ;  /* 0x0000000000017941 */ /* 0x000fea0003800000 */
.L_x_212:
        /* <DEDUP_REMOVED lines=9> */
.L_x_215:
[----:B------:R-:W-:Y:S05]  /*6fb0*/  BSYNC B1 ;  /* 0x0000000000017941 */ /* 0x000fea0003800000 */
.L_x_214:
        /* <DEDUP_REMOVED lines=9> */
.L_x_217:
[----:B------:R-:W-:Y:S05]  /*7050*/  BSYNC B1 ;  /* 0x0000000000017941 */ /* 0x000fea0003800000 */
.L_x_216:
        /* <DEDUP_REMOVED lines=9> */
.L_x_219:
[----:B------:R-:W-:Y:S05]  /*70f0*/  BSYNC B1 ;  /* 0x0000000000017941 */ /* 0x000fea0003800000 */
.L_x_218:
        /* <DEDUP_REMOVED lines=9> */
.L_x_221:
[----:B------:R-:W-:Y:S05]  /*7190*/  BSYNC B1 ;  /* 0x0000000000017941 */ /* 0x000fea0003800000 */
.L_x_220:
        /* <DEDUP_REMOVED lines=9> */
.L_x_223:
[----:B------:R-:W-:Y:S05]  /*7230*/  BSYNC B1 ;  /* 0x0000000000017941 */ /* 0x000fea0003800000 */
.L_x_222:
        /* <DEDUP_REMOVED lines=9> */
.L_x_225:
[----:B------:R-:W-:Y:S05]  /*72d0*/  BSYNC B1 ;  /* 0x0000000000017941 */ /* 0x000fea0003800000 */
.L_x_224:
        /* <DEDUP_REMOVED lines=9> */
.L_x_227:
[----:B------:R-:W-:Y:S05]  /*7370*/  BSYNC B1 ;  /* 0x0000000000017941 */ /* 0x000fea0003800000 */
.L_x_226:
        /* <DEDUP_REMOVED lines=9> */
.L_x_229:
[----:B------:R-:W-:Y:S05]  /*7410*/  BSYNC B1 ;  /* 0x0000000000017941 */ /* 0x000fea0003800000 */
.L_x_228:
        /* <DEDUP_REMOVED lines=9> */
.L_x_231:
[----:B------:R-:W-:Y:S05]  /*74b0*/  BSYNC B1 ;  /* 0x0000000000017941 */ /* 0x000fea0003800000 */
.L_x_230:
        /* <DEDUP_REMOVED lines=9> */
.L_x_233:
[----:B------:R-:W-:Y:S05]  /*7550*/  BSYNC B1 ;  /* 0x0000000000017941 */ /* 0x000fea0003800000 */
.L_x_232:
        /* <DEDUP_REMOVED lines=9> */
.L_x_235:
[----:B------:R-:W-:Y:S05]  /*75f0*/  BSYNC B1 ;  /* 0x0000000000017941 */ /* 0x000fea0003800000 */
.L_x_234:
        /* <DEDUP_REMOVED lines=9> */
.L_x_237:
[----:B------:R-:W-:Y:S05]  /*7690*/  BSYNC B1 ;  /* 0x0000000000017941 */ /* 0x000fea0003800000 */
.L_x_236:
        /* <DEDUP_REMOVED lines=9> */
.L_x_239:
[----:B------:R-:W-:Y:S05]  /*7730*/  BSYNC B1 ;  /* 0x0000000000017941 */ /* 0x000fea0003800000 */
.L_x_238:
        /* <DEDUP_REMOVED lines=9> */
.L_x_241:
[----:B------:R-:W-:Y:S05]  /*77d0*/  BSYNC B1 ;  /* 0x0000000000017941 */ /* 0x000fea0003800000 */
.L_x_240:
        /* <DEDUP_REMOVED lines=9> */
.L_x_243:
[----:B------:R-:W-:Y:S05]  /*7870*/  BSYNC B1 ;  /* 0x0000000000017941 */ /* 0x000fea0003800000 */
.L_x_242:
        /* <DEDUP_REMOVED lines=9> */
.L_x_245:
[----:B------:R-:W-:Y:S05]  /*7910*/  BSYNC B1 ;  /* 0x0000000000017941 */ /* 0x000fea0003800000 */
.L_x_244:
        /* <DEDUP_REMOVED lines=9> */
.L_x_247:
[----:B------:R-:W-:Y:S05]  /*79b0*/  BSYNC B1 ;  /* 0x0000000000017941 */ /* 0x000fea0003800000 */
.L_x_246:
        /* <DEDUP_REMOVED lines=9> */
.L_x_249:
[----:B------:R-:W-:Y:S05]  /*7a50*/  BSYNC B1 ;  /* 0x0000000000017941 */ /* 0x000fea0003800000 */
.L_x_248:
        /* <DEDUP_REMOVED lines=9> */
.L_x_251:
[----:B------:R-:W-:Y:S05]  /*7af0*/  BSYNC B1 ;  /* 0x0000000000017941 */ /* 0x000fea0003800000 */
.L_x_250:
        /* <DEDUP_REMOVED lines=9> */
.L_x_253:
[----:B------:R-:W-:Y:S05]  /*7b90*/  BSYNC B1 ;  /* 0x0000000000017941 */ /* 0x000fea0003800000 */
.L_x_252:
        /* <DEDUP_REMOVED lines=9> */
.L_x_255:
[----:B------:R-:W-:Y:S05]  /*7c30*/  BSYNC B1 ;  /* 0x0000000000017941 */ /* 0x000fea0003800000 */
.L_x_254:
        /* <DEDUP_REMOVED lines=9> */
.L_x_257:
[----:B------:R-:W-:Y:S05]  /*7cd0*/  BSYNC B1 ;  /* 0x0000000000017941 */ /* 0x000fea0003800000 */
.L_x_256:
        /* <DEDUP_REMOVED lines=9> */
.L_x_259:
[----:B------:R-:W-:Y:S05]  /*7d70*/  BSYNC B1 ;  /* 0x0000000000017941 */ /* 0x000fea0003800000 */
.L_x_258:
        /* <DEDUP_REMOVED lines=9> */
.L_x_261:
[----:B------:R-:W-:Y:S05]  /*7e10*/  BSYNC B1 ;  /* 0x0000000000017941 */ /* 0x000fea0003800000 */
.L_x_260:
        /* <DEDUP_REMOVED lines=9> */
.L_x_263:
[----:B------:R-:W-:Y:S05]  /*7eb0*/  BSYNC B1 ;  /* 0x0000000000017941 */ /* 0x000fea0003800000 */
.L_x_262:
        /* <DEDUP_REMOVED lines=9> */
.L_x_265:
[----:B------:R-:W-:Y:S05]  /*7f50*/  BSYNC B1 ;  /* 0x0000000000017941 */ /* 0x000fea0003800000 */
.L_x_264:
        /* <DEDUP_REMOVED lines=9> */
.L_x_267:
[----:B------:R-:W-:Y:S05]  /*7ff0*/  BSYNC B1 ;  /* 0x0000000000017941 */ /* 0x000fea0003800000 */
.L_x_266:
        /* <DEDUP_REMOVED lines=9> */
.L_x_269:
[----:B------:R-:W-:Y:S05]  /*8090*/  BSYNC B1 ;  /* 0x0000000000017941 */ /* 0x000fea0003800000 */
.L_x_268:
        /* <DEDUP_REMOVED lines=9> */
.L_x_271:
[----:B------:R-:W-:Y:S05]  /*8130*/  BSYNC B1 ;  /* 0x0000000000017941 */ /* 0x000fea0003800000 */
.L_x_270:
        /* <DEDUP_REMOVED lines=9> */
.L_x_273:
[----:B------:R-:W-:Y:S05]  /*81d0*/  BSYNC B1 ;  /* 0x0000000000017941 */ /* 0x000fea0003800000 */
.L_x_272:
        /* <DEDUP_REMOVED lines=9> */
.L_x_275:
[----:B------:R-:W-:Y:S05]  /*8270*/  BSYNC B1 ;  /* 0x0000000000017941 */ /* 0x000fea0003800000 */
.L_x_274:
        /* <DEDUP_REMOVED lines=9> */
.L_x_277:
[----:B------:R-:W-:Y:S05]  /*8310*/  BSYNC B1 ;  /* 0x0000000000017941 */ /* 0x000fea0003800000 */
.L_x_276:
        /* <DEDUP_REMOVED lines=9> */
.L_x_279:
[----:B------:R-:W-:Y:S05]  /*83b0*/  BSYNC B1 ;  /* 0x0000000000017941 */ /* 0x000fea0003800000 */
.L_x_278:
[----:B0----5:R-:W-:Y:S01]  /*83c0*/  LOP3.LUT R3, R154, 0xffffe000, RZ, 0xc0, !PT ;  /* 0xffffe0009a037812 */ /* 0x021fe200078ec0ff */
[----:B------:R-:W-:Y:S01]  /*83d0*/  BSSY B1, `(.L_x_280) ;  /* 0x0000008000017945 */ /* 0x000fe20003800000 */
[----:B------:R-:W-:-:S03]  /*83e0*/  ISETP.GT.AND P2, PT, R0, 0x78, P1 ;  /* 0x000000780000780c */ /* 0x000fc60000f44270 */
[----:B---3--:R-:W-:-:S04]  /*83f0*/  FMUL R4, R3, R156 ;  /* 0x0000009c03047220 */ /* 0x008fc80000400000 */
[----:B------:R-:W-:-:S05]  /*8400*/  FFMA R85, R85, R155, R4 ;  /* 0x0000009b55557223 */ /* 0x000fca0000000004 */
[----:B------:R-:W-:-:S05]  /*8410*/  F2FP.TF32.F32.PACK_B R85, R85 ;  /* 0x00000055ff55723e */ /* 0x000fca00024050ff */
[----:B------:R0:W-:Y:S01]  /*8420*/  @P0 STG.E desc[UR36][R6.64+0x1e4], R85 ;  /* 0x0001e45506000986 */ /* 0x0001e2000c101924 */
[----:B------:R-:W-:Y:S05]  /*8430*/  @!P2 BRA `(.L_x_281) ;  /* 0x000000000004a947 */ /* 0x000fea0003800000 */
[----:B------:R3:W5:Y:S02]  /*8440*/  LDG.E.LTC128B R154, desc[UR36][R10.64+0x1e0] ;  /* 0x0001e0240a9a7981 */ /* 0x000764000c1e1920 */
.L_x_281:
[----:B------:R-:W-:Y:S05]  /*8450*/  BSYNC B1 ;  /* 0x0000000000017941 */ /* 0x000fea0003800000 */
.L_x_280:
[----:B-----5:R-:W-:Y:S01]  /*8460*/  LOP3.LUT R3, R154, 0xffffe000, RZ, 0xc0, !PT ;  /* 0xffffe0009a037812 */ /* 0x020fe200078ec0ff */
[----:B------:R-:W-:Y:S01]  /*8470*/  @P2 IMAD.MOV.U32 R4, RZ, RZ, R8 ;  /* 0x000000ffff042224 */ /* 0x000fe200078e0008 */
[----:B------:R-:W-:Y:S01]  /*8480*/  ISETP.GT.AND P1, PT, R0, 0x79, P1 ;  /* 0x000000790000780c */ /* 0x000fe20000f24270 */
[----:B------:R-:W-:Y:S01]  /*8490*/  @P2 IMAD.MOV.U32 R5, RZ, RZ, R9 ;  /* 0x000000ffff052224 */ /* 0x000fe200078e0009 */
[----:B------:R-:W-:Y:S01]  /*84a0*/  BSSY B1, `(.L_x_282) ;  /* 0x0000007000017945 */ /* 0x000fe20003800000 */
[----:B------:R-:W-:-:S04]  /*84b0*/  FMUL R3, R3, R156 ;  /* 0x0000009c03037220 */ /* 0x000fc80000400000 */
[----:B------:R-:W-:-:S05]  /*84c0*/  FFMA R3, R86, R155, R3 ;  /* 0x0000009b56037223 */ /* 0x000fca0000000003 */
[----:B------:R-:W-:-:S05]  /*84d0*/  F2FP.TF32.F32.PACK_B R3, R3 ;  /* 0x00000003ff03723e */ /* 0x000fca00024050ff */
[----:B------:R0:W-:Y:S01]  /*84e0*/  @P2 STG.E desc[UR36][R4.64+0x1e0], R3 ;  /* 0x0001e00304002986 */ /* 0x0001e2000c101924 */
[----:B------:R-:W-:Y:S05]  /*84f0*/  @!P1 BRA `(.L_x_283) ;  /* 0x0000000000049947 */ /* 0x000fea0003800000 */
[----:B------:R0:W5:Y:S02]  /*8500*/  LDG.E.LTC128B R154, desc[UR36][R10.64+0x1e4] ;  /* 0x0001e4240a9a7981 */ /* 0x000164000c1e1920 */
.L_x_283:
[----:B------:R-:W-:Y:S05]  /*8510*/  BSYNC B1 ;  /* 0x0000000000017941 */ /* 0x000fea0003800000 */
.L_x_282:
[----:B------:R-:W-:Y:S05]  /*8520*/  @!P1 BRA `(.L_x_284) ;  /* 0x00000024003c9947 */ /* 0x000fea0003800000 */
[----:B0----5:R-:W-:-:S05]  /*8530*/  LOP3.LUT R3, R154, 0xffffe000, RZ, 0xc0, !PT ;  /* 0xffffe0009a037812 */ /* 0x021fca00078ec0ff */
[----:B------:R-:W-:-:S04]  /*8540*/  FMUL R0, R3, R156 ;  /* 0x0000009c03007220 */ /* 0x000fc80000400000 */
[----:B------:R-:W-:-:S05]  /*8550*/  FFMA R87, R87, R155, R0 ;  /* 0x0000009b57577223 */ /* 0x000fca0000000000 */
[----:B------:R-:W-:-:S05]  /*8560*/  F2FP.TF32.F32.PACK_B R87, R87 ;  /* 0x00000057ff57723e */ /* 0x000fca00024050ff */
[----:B------:R0:W-:Y:S01]  /*8570*/  STG.E desc[UR36][R8.64+0x1e4], R87 ;  /* 0x0001e45708007986 */ /* 0x0001e2000c101924 */
[----:B------:R-:W-:Y:S05]  /*8580*/  BRA `(.L_x_284) ;  /* 0x0000002400247947 */ /* 0x000fea0003800000 */
.L_x_33:
[----:B------:R-:W-:Y:S01]  /*8590*/  ULDC.64 UR4, c[0x0][0x5c0] ;  /* 0x0001700000047ab9 */ /* 0x000fe20000000a00 */
[-C--:B------:R-:W-:Y:S01]  /*85a0*/  FMUL R15, R88, R155.reuse ;  /* 0x0000009b580f7220 */ /* 0x080fe20000400000 */
[----:B------:R-:W-:Y:S01]  /*85b0*/  LEA R6, P0, R170, UR4, 0x2 ;  /* 0x00000004aa067c11 */ /* 0x000fe2000f8010ff */
[----:B------:R-:W-:Y:S01]  /*85c0*/  IMAD.SHL.U32 R11, R4, 0x20, RZ ;  /* 0x00000020040b7824 */ /* 0x000fe200078e00ff */
[----:B------:R-:W-:Y:S01]  /*85d0*/  ISETP.GT.AND P5, PT, R0, 0x1, P3 ;  /* 0x000000010000780c */ /* 0x000fe20001fa4270 */
[-C--:B------:R-:W-:Y:S01]  /*85e0*/  FMUL R89, R89, R155.reuse ;  /* 0x0000009b59597220 */ /* 0x080fe20000400000 */
[----:B------:R-:W-:Y:S01]  /*85f0*/  LEA.HI.X R7, R170, UR5, R173, 0x2, P0 ;  /* 0x00000005aa077c11 */ /* 0x000fe200080f14ad */
[-C--:B------:R-:W-:Y:S01]  /*8600*/  FMUL R21, R90, R155.reuse ;  /* 0x0000009b5a157220 */ /* 0x080fe20000400000 */
[----:B------:R-:W-:Y:S01]  /*8610*/  ISETP.GT.AND P0, PT, R3, 0x8, PT ;  /* 0x000000080300780c */ /* 0x000fe20003f04270 */
[----:B------:R-:W-:Y:S01]  /*8620*/  FMUL R91, R91, R155 ;  /* 0x0000009b5b5b7220 */ /* 0x000fe20000400000 */
[----:B------:R-:W-:Y:S01]  /*8630*/  F2FP.TF32.F32.PACK_B R15, R15 ;  /* 0x0000000fff0f723e */ /* 0x000fe200024050ff */
[-C--:B------:R-:W-:Y:S01]  /*8640*/  FMUL R93, R93, R155.reuse ;  /* 0x0000009b5d5d7220 */ /* 0x080fe20000400000 */
[----:B------:R-:W-:Y:S01]  /*8650*/  ISETP.GT.AND P1, PT, R0, RZ, P0 ;  /* 0x000000ff0000720c */ /* 0x000fe20000724270 */
[-C--:B------:R-:W-:Y:S01]  /*8660*/  FMUL R23, R94, R155.reuse ;  /* 0x0000009b5e177220 */ /* 0x080fe20000400000 */
[----:B------:R-:W-:Y:S01]  /*8670*/  ISETP.GT.AND P4, PT, R0, 0x1, P0 ;  /* 0x000000010000780c */ /* 0x000fe20000784270 */
[----:B------:R0:W-:Y:S01]  /*8680*/  @P2 STG.E desc[UR36][R6.64], R15 ;  /* 0x0000000f06002986 */ /* 0x0001e2000c101924 */
[----:B------:R-:W-:Y:S01]  /*8690*/  SHF.L.U64.HI R9, R4, 0x5, R5 ;  /* 0x0000000504097819 */ /* 0x000fe20000010205 */
[-C--:B------:R-:W-:Y:S01]  /*86a0*/  FMUL R95, R95, R155.reuse ;  /* 0x0000009b5f5f7220 */ /* 0x080fe20000400000 */
[-C--:B------:R-:W-:Y:S01]  /*86b0*/  IADD3 R12, P2, R11, R6.reuse, RZ ;  /* 0x000000060b0c7210 */ /* 0x080fe20007f5e0ff */
[----:B------:R-:W-:Y:S01]  /*86c0*/  FMUL R97, R97, R155 ;  /* 0x0000009b61617220 */ /* 0x000fe20000400000 */
[----:B------:R-:W-:Y:S01]  /*86d0*/  F2FP.TF32.F32.PACK_B R89, R89 ;  /* 0x00000059ff59723e */ /* 0x000fe200024050ff */
[----:B------:R-:W-:Y:S01]  /*86e0*/  FMUL R99, R99, R155 ;  /* 0x0000009b63637220 */ /* 0x000fe20000400000 */
[----:B------:R-:W-:Y:S01]  /*86f0*/  F2FP.TF32.F32.PACK_B R21, R21 ;  /* 0x00000015ff15723e */ /* 0x000fe200024050ff */
[----:B------:R-:W-:Y:S01]  /*8700*/  IMAD.X R13, R9, 0x1, R7, P2 ;  /* 0x00000001090d7824 */ /* 0x000fe200010e0607 */
[----:B------:R-:W-:Y:S01]  /*8710*/  F2FP.TF32.F32.PACK_B R91, R91 ;  /* 0x0000005bff5b723e */ /* 0x000fe200024050ff */
[----:B------:R-:W-:Y:S01]  /*8720*/  @P5 STG.E desc[UR36][R6.64+0x4], R89 ;  /* 0x0000045906005986 */ /* 0x000fe2000c101924 */
[----:B------:R-:W-:Y:S01]  /*8730*/  ISETP.GT.AND P5, PT, R0, 0x8, P3 ;  /* 0x000000080000780c */ /* 0x000fe20001fa4270 */
[-C--:B0-----:R-:W-:Y:S01]  /*8740*/  FMUL R15, R92, R155.reuse ;  /* 0x0000009b5c0f7220 */ /* 0x081fe20000400000 */
[C---:B------:R-:W-:Y:S01]  /*8750*/  ISETP.GT.AND P2, PT, R0.reuse, 0x9, P3 ;  /* 0x000000090000780c */ /* 0x040fe20001f44270 */
[----:B------:R0:W-:Y:S01]  /*8760*/  @P1 STG.E desc[UR36][R12.64], R21 ;  /* 0x000000150c001986 */ /* 0x0001e2000c101924 */
[C---:B------:R-:W-:Y:S01]  /*8770*/  ISETP.GT.AND P1, PT, R0.reuse, 0x8, P0 ;  /* 0x000000080000780c */ /* 0x040fe20000724270 */
[----:B------:R-:W-:Y:S01]  /*8780*/  FMUL R101, R101, R155 ;  /* 0x0000009b65657220 */ /* 0x000fe20000400000 */
[----:B------:R-:W-:Y:S01]  /*8790*/  F2FP.TF32.F32.PACK_B R15, R15 ;  /* 0x0000000fff0f723e */ /* 0x000fe200024050ff */
[----:B------:R-:W-:Y:S01]  /*87a0*/  @P4 STG.E desc[UR36][R12.64+0x4], R91 ;  /* 0x0000045b0c004986 */ /* 0x000fe2000c101924 */
[----:B------:R-:W-:Y:S01]  /*87b0*/  ISETP.GT.AND P4, PT, R0, 0x9, P0 ;  /* 0x000000090000780c */ /* 0x000fe20000784270 */
[----:B------:R-:W-:Y:S01]  /*87c0*/  FMUL R103, R103, R155 ;  /* 0x0000009b67677220 */ /* 0x000fe20000400000 */
[----:B------:R-:W-:Y:S01]  /*87d0*/  F2FP.TF32.F32.PACK_B R93, R93 ;  /* 0x0000005dff5d723e */ /* 0x000fe200024050ff */
[----:B------:R-:W-:Y:S01]  /*87e0*/  FMUL R105, R105, R155 ;  /* 0x0000009b69697220 */ /* 0x000fe20000400000 */
[----:B------:R-:W-:Y:S01]  /*87f0*/  F2FP.TF32.F32.PACK_B R23, R23 ;  /* 0x00000017ff17723e */ /* 0x000fe200024050ff */
[----:B------:R1:W-:Y:S01]  /*8800*/  @P5 STG.E desc[UR36][R6.64+0x20], R15 ;  /* 0x0000200f06005986 */ /* 0x0003e2000c101924 */
[----:B------:R-:W-:Y:S01]  /*8810*/  F2FP.TF32.F32.PACK_B R95, R95 ;  /* 0x0000005fff5f723e */ /* 0x000fe200024050ff */
[-C--:B0-----:R-:W-:Y:S01]  /*8820*/  FMUL R21, R96, R155.reuse ;  /* 0x0000009b60157220 */ /* 0x081fe20000400000 */
[C---:B------:R-:W-:Y:S01]  /*8830*/  ISETP.GT.AND P5, PT, R0.reuse, 0x10, P3 ;  /* 0x000000100000780c */ /* 0x040fe20001fa4270 */
[----:B------:R-:W-:Y:S01]  /*8840*/  @P2 STG.E desc[UR36][R6.64+0x24], R93 ;  /* 0x0000245d06002986 */ /* 0x000fe2000c101924 */
[C---:B------:R-:W-:Y:S01]  /*8850*/  ISETP.GT.AND P2, PT, R0.reuse, 0x11, P3 ;  /* 0x000000110000780c */ /* 0x040fe20001f44270 */
[----:B------:R-:W-:Y:S01]  /*8860*/  FMUL R107, R107, R155 ;  /* 0x0000009b6b6b7220 */ /* 0x000fe20000400000 */
[----:B------:R-:W-:Y:S01]  /*8870*/  F2FP.TF32.F32.PACK_B R21, R21 ;  /* 0x00000015ff15723e */ /* 0x000fe200024050ff */
[----:B------:R0:W-:Y:S01]  /*8880*/  @P1 STG.E desc[UR36][R12.64+0x20], R23 ;  /* 0x000020170c001986 */ /* 0x0001e2000c101924 */
[C---:B------:R-:W-:Y:S01]  /*8890*/  ISETP.GT.AND P1, PT, R0.reuse, 0x10, P0 ;  /* 0x000000100000780c */ /* 0x040fe20000724270 */
[----:B------:R-:W-:Y:S01]  /*88a0*/  FMUL R109, R109, R155 ;  /* 0x0000009b6d6d7220 */ /* 0x000fe20000400000 */
[----:B------:R-:W-:Y:S01]  /*88b0*/  F2FP.TF32.F32.PACK_B R97, R97 ;  /* 0x00000061ff61723e */ /* 0x000fe200024050ff */
[----:B------:R-:W-:Y:S01]  /*88c0*/  @P4 STG.E desc[UR36][R12.64+0x24], R95 ;  /* 0x0000245f0c004986 */ /* 0x000fe2000c101924 */
[----:B------:R-:W-:Y:S01]  /*88d0*/  ISETP.GT.AND P4, PT, R0, 0x11, P0 ;  /* 0x000000110000780c */ /* 0x000fe20000784270 */
[----:B-1----:R-:W-:Y:S01]  /*88e0*/  FMUL R15, R98, R155 ;  /* 0x0000009b620f7220 */ /* 0x002fe20000400000 */
[----:B------:R-:W-:Y:S01]  /*88f0*/  F2FP.TF32.F32.PACK_B R99, R99 ;  /* 0x00000063ff63723e */ /* 0x000fe200024050ff */
[----:B------:R1:W-:Y:S01]  /*8900*/  @P5 STG.E desc[UR36][R6.64+0x40], R21 ;  /* 0x0000401506005986 */ /* 0x0003e2000c101924 */
[C---:B------:R-:W-:Y:S01]  /*8910*/  ISETP.GT.AND P5, PT, R0.reuse, 0x18, P3 ;  /* 0x000000180000780c */ /* 0x040fe20001fa4270 */
[----:B------:R-:W-:Y:S01]  /*8920*/  FMUL R111, R111, R155 ;  /* 0x0000009b6f6f7220 */ /* 0x000fe20000400000 */
[----:B------:R-:W-:Y:S01]  /*8930*/  F2FP.TF32.F32.PACK_B R15, R15 ;  /* 0x0000000fff0f723e */ /* 0x000fe200024050ff */
[----:B------:R-:W-:Y:S01]  /*8940*/  @P2 STG.E desc[UR36][R6.64+0x44], R97 ;  /* 0x0000446106002986 */ /* 0x000fe2000c101924 */
[----:B------:R-:W-:Y:S01]  /*8950*/  ISETP.GT.AND P2, PT, R0, 0x19, P3 ;  /* 0x000000190000780c */ /* 0x000fe20001f44270 */
[----:B0-----:R-:W-:Y:S01]  /*8960*/  FMUL R23, R100, R155 ;  /* 0x0000009b64177220 */ /* 0x001fe20000400000 */
        /* <DEDUP_REMOVED lines=177> */
[----:B------:R-:W-:Y:S01]  /*9480*/  @P1 STG.E desc[UR36][R12.64+0x1a0], R23 ;  /* 0x0001a0170c001986 */ /* 0x000fe2000c101924 */
        /* <DEDUP_REMOVED lines=11> */
[-C--:B------:R-:W-:Y:S01]  /*9540*/  FMUL R33, R33, R155.reuse ;  /* 0x0000009b21217220 */ /* 0x080fe20000400000 */
[----:B------:R-:W-:Y:S01]  /*9550*/  ISETP.GT.AND P3, PT, R0, 0x79, P3 ;  /* 0x000000790000780c */ /* 0x000fe20001f64270 */
[----:B------:R-:W-:Y:S01]  /*9560*/  @P1 STG.E desc[UR36][R6.64+0x1c4], R145 ;  /* 0x0001c49106001986 */ /* 0x000fe2000c101924 */
[----:B------:R-:W-:Y:S01]  /*9570*/  ISETP.GT.AND P1, PT, R3, 0x80, PT ;  /* 0x000000800300780c */ /* 0x000fe20003f24270 */
[----:B------:R-:W-:Y:S01]  /*9580*/  FMUL R35, R35, R155 ;  /* 0x0000009b23237220 */ /* 0x000fe20000400000 */
[----:B------:R-:W-:Y:S01]  /*9590*/  F2FP.TF32.F32.PACK_B R149, R149 ;  /* 0x00000095ff95723e */ /* 0x000fe200024050ff */
[----:B------:R1:W-:Y:S01]  /*95a0*/  @P2 STG.E desc[UR36][R12.64+0x1c0], R15 ;  /* 0x0001c00f0c002986 */ /* 0x0003e2000c101924 */
[----:B------:R-:W-:Y:S01]  /*95b0*/  ISETP.GT.AND P2, PT, R3, 0x88, PT ;  /* 0x000000880300780c */ /* 0x000fe20003f44270 */
[-C--:B------:R-:W-:Y:S01]  /*95c0*/  FMUL R3, R148, R155.reuse ;  /* 0x0000009b94037220 */ /* 0x080fe20000400000 */
[-C--:B0-----:R-:W-:Y:S01]  /*95d0*/  FMUL R21, R150, R155.reuse ;  /* 0x0000009b96157220 */ /* 0x081fe20000400000 */
[----:B------:R-:W-:Y:S01]  /*95e0*/  @P4 STG.E desc[UR36][R12.64+0x1c4], R147 ;  /* 0x0001c4930c004986 */ /* 0x000fe2000c101924 */
[C---:B------:R-:W-:Y:S01]  /*95f0*/  ISETP.GT.AND P4, PT, R0.reuse, 0x78, P0 ;  /* 0x000000780000780c */ /* 0x040fe20000784270 */
[-C--:B------:R-:W-:Y:S01]  /*9600*/  FMUL R37, R37, R155.reuse ;  /* 0x0000009b25257220 */ /* 0x080fe20000400000 */
[----:B------:R-:W-:Y:S01]  /*9610*/  ISETP.GT.AND P0, PT, R0, 0x79, P0 ;  /* 0x000000790000780c */ /* 0x000fe20000704270 */
[----:B------:R-:W-:Y:S01]  /*9620*/  FMUL R39, R39, R155 ;  /* 0x0000009b27277220 */ /* 0x000fe20000400000 */
[----:B------:R-:W-:Y:S01]  /*9630*/  F2FP.TF32.F32.PACK_B R3, R3 ;  /* 0x00000003ff03723e */ /* 0x000fe200024050ff */
[----:B------:R-:W-:Y:S01]  /*9640*/  FMUL R41, R41, R155 ;  /* 0x0000009b29297220 */ /* 0x000fe20000400000 */
[----:B------:R-:W-:Y:S01]  /*9650*/  F2FP.TF32.F32.PACK_B R21, R21 ;  /* 0x00000015ff15723e */ /* 0x000fe200024050ff */
[C---:B-1----:R-:W-:Y:S01]  /*9660*/  IMAD.SHL.U32 R15, R4.reuse, 0x200, RZ ;  /* 0x00000200040f7824 */ /* 0x042fe200078e00ff */
[----:B------:R-:W-:Y:S01]  /*9670*/  F2FP.TF32.F32.PACK_B R151, R151 ;  /* 0x00000097ff97723e */ /* 0x000fe200024050ff */
[----:B------:R0:W-:Y:S01]  /*9680*/  @P5 STG.E desc[UR36][R6.64+0x1e0], R3 ;  /* 0x0001e00306005986 */ /* 0x0001e2000c101924 */
[----:B------:R-:W-:Y:S01]  /*9690*/  SHF.L.U64.HI R5, R4, 0x9, R5 ;  /* 0x0000000904057819 */ /* 0x000fe20000010205 */
[----:B------:R-:W-:Y:S01]  /*96a0*/  FMUL R43, R43, R155 ;  /* 0x0000009b2b2b7220 */ /* 0x000fe20000400000 */
[----:B------:R-:W-:Y:S01]  /*96b0*/  F2FP.TF32.F32.PACK_B R25, R25 ;  /* 0x00000019ff19723e */ /* 0x000fe200024050ff */
[----:B------:R-:W-:Y:S01]  /*96c0*/  @P3 STG.E desc[UR36][R6.64+0x1e4], R149 ;  /* 0x0001e49506003986 */ /* 0x000fe2000c101924 */
[-C--:B------:R-:W-:Y:S01]  /*96d0*/  IADD3 R4, P3, R15, R6.reuse, RZ ;  /* 0x000000060f047210 */ /* 0x080fe20007f7e0ff */
[----:B------:R-:W-:Y:S01]  /*96e0*/  FMUL R45, R45, R155 ;  /* 0x0000009b2d2d7220 */ /* 0x000fe20000400000 */
[----:B------:R-:W-:Y:S01]  /*96f0*/  F2FP.TF32.F32.PACK_B R27, R27 ;  /* 0x0000001bff1b723e */ /* 0x000fe200024050ff */
[----:B------:R1:W-:Y:S01]  /*9700*/  @P4 STG.E desc[UR36][R12.64+0x1e0], R21 ;  /* 0x0001e0150c004986 */ /* 0x0003e2000c101924 */
[----:B------:R-:W-:Y:S01]  /*9710*/  IADD3 R14, P4, P5, R11, R6, R15 ;  /* 0x000000060b0e7210 */ /* 0x000fe20007d9e00f */
[----:B------:R-:W-:Y:S01]  /*9720*/  FMUL R47, R47, R155 ;  /* 0x0000009b2f2f7220 */ /* 0x000fe20000400000 */
[----:B------:R-:W-:Y:S01]  /*9730*/  F2FP.TF32.F32.PACK_B R29, R29 ;  /* 0x0000001dff1d723e */ /* 0x000fe200024050ff */
[----:B------:R2:W-:Y:S01]  /*9740*/  @P0 STG.E desc[UR36][R12.64+0x1e4], R151 ;  /* 0x0001e4970c000986 */ /* 0x0005e2000c101924 */
[----:B------:R-:W-:Y:S01]  /*9750*/  ISETP.GT.AND P0, PT, R0, RZ, P1 ;  /* 0x000000ff0000720c */ /* 0x000fe20000f04270 */
[----:B0-----:R-:W-:Y:S01]  /*9760*/  FMUL R3, R24, R155 ;  /* 0x0000009b18037220 */ /* 0x001fe20000400000 */
[----:B------:R-:W-:Y:S01]  /*9770*/  IADD3.X R15, R9, R7, R5, P4, P5 ;  /* 0x00000007090f7210 */ /* 0x000fe200027ea405 */
[----:B------:R-:W-:Y:S01]  /*9780*/  IMAD.X R5, R5, 0x1, R7, P3 ;  /* 0x0000000105057824 */ /* 0x000fe200018e0607 */
[C---:B------:R-:W-:Y:S01]  /*9790*/  ISETP.GT.AND P5, PT, R0.reuse, 0x1, P1 ;  /* 0x000000010000780c */ /* 0x040fe20000fa4270 */
[-C--:B------:R-:W-:Y:S01]  /*97a0*/  FMUL R49, R49, R155.reuse ;  /* 0x0000009b31317220 */ /* 0x080fe20000400000 */
[----:B------:R-:W-:Y:S01]  /*97b0*/  ISETP.GT.AND P4, PT, R0, RZ, P2 ;  /* 0x000000ff0000720c */ /* 0x000fe20001784270 */
[----:B-1----:R-:W-:Y:S01]  /*97c0*/  FMUL R21, R26, R155 ;  /* 0x0000009b1a157220 */ /* 0x002fe20000400000 */
[----:B------:R-:W-:Y:S01]  /*97d0*/  F2FP.TF32.F32.PACK_B R3, R3 ;  /* 0x00000003ff03723e */ /* 0x000fe200024050ff */
[-C--:B------:R-:W-:Y:S01]  /*97e0*/  FMUL R51, R51, R155.reuse ;  /* 0x0000009b33337220 */ /* 0x080fe20000400000 */
[-C--:B------:R-:W-:Y:S01]  /*97f0*/  IADD3 R6, P3, R11, R4.reuse, RZ ;  /* 0x000000040b067210 */ /* 0x080fe20007f7e0ff */
[----:B--2---:R-:W-:Y:S01]  /*9800*/  FMUL R13, R28, R155 ;  /* 0x0000009b1c0d7220 */ /* 0x004fe20000400000 */
[----:B------:R-:W-:Y:S01]  /*9810*/  F2FP.TF32.F32.PACK_B R21, R21 ;  /* 0x00000015ff15723e */ /* 0x000fe200024050ff */
[----:B------:R0:W-:Y:S01]  /*9820*/  @P0 STG.E desc[UR36][R4.64], R3 ;  /* 0x0000000304000986 */ /* 0x0001e2000c101924 */
[C---:B------:R-:W-:Y:S01]  /*9830*/  ISETP.GT.AND P0, PT, R0.reuse, 0x1, P2 ;  /* 0x000000010000780c */ /* 0x040fe20001704270 */
[--C-:B------:R-:W-:Y:S01]  /*9840*/  IMAD.X R7, R9, 0x1, R5.reuse, P3 ;  /* 0x0000000109077824 */ /* 0x100fe200018e0605 */
[C---:B------:R-:W-:Y:S01]  /*9850*/  ISETP.GT.AND P3, PT, R0.reuse, 0x9, P1 ;  /* 0x000000090000780c */ /* 0x040fe20000f64270 */
[----:B------:R-:W-:Y:S01]  /*9860*/  @P5 STG.E desc[UR36][R4.64+0x4], R25 ;  /* 0x0000041904005986 */ /* 0x000fe2000c101924 */
[----:B------:R-:W-:Y:S01]  /*9870*/  F2FP.TF32.F32.PACK_B R13, R13 ;  /* 0x0000000dff0d723e */ /* 0x000fe200024050ff */
[-C--:B------:R-:W-:Y:S01]  /*9880*/  FMUL R53, R53, R155.reuse ;  /* 0x0000009b35357220 */ /* 0x080fe20000400000 */
[----:B------:R-:W-:Y:S01]  /*9890*/  IADD3 R8, P5, R11, R4, RZ ;  /* 0x000000040b087210 */ /* 0x000fe20007fbe0ff */
[----:B------:R1:W-:Y:S01]  /*98a0*/  @P4 STG.E desc[UR36][R6.64], R21 ;  /* 0x0000001506004986 */ /* 0x0003e2000c101924 */
[----:B------:R-:W-:Y:S01]  /*98b0*/  ISETP.GT.AND P4, PT, R0, 0x8, P1 ;  /* 0x000000080000780c */ /* 0x000fe20000f84270 */
[----:B------:R-:W-:Y:S01]  /*98c0*/  FMUL R11, R32, R155 ;  /* 0x0000009b200b7220 */ /* 0x000fe20000400000 */
[----:B------:R-:W-:Y:S01]  /*98d0*/  F2FP.TF32.F32.PACK_B R31, R31 ;  /* 0x0000001fff1f723e */ /* 0x000fe200024050ff */
[-C--:B0-----:R-:W-:Y:S01]  /*98e0*/  FMUL R3, R30, R155.reuse ;  /* 0x0000009b1e037220 */ /* 0x081fe20000400000 */
[----:B------:R-:W-:Y:S01]  /*98f0*/  IMAD.X R9, R9, 0x1, R5, P5 ;  /* 0x0000000109097824 */ /* 0x000fe200028e0605 */
[----:B------:R-:W-:Y:S01]  /*9900*/  @P0 STG.E desc[UR36][R6.64+0x4], R27 ;  /* 0x0000041b06000986 */ /* 0x000fe2000c101924 */
[C---:B------:R-:W-:Y:S01]  /*9910*/  ISETP.GT.AND P0, PT, R0.reuse, 0x8, P2 ;  /* 0x000000080000780c */ /* 0x040fe20001704270 */
[----:B------:R-:W-:Y:S01]  /*9920*/  FMUL R55, R55, R155 ;  /* 0x0000009b37377220 */ /* 0x000fe20000400000 */
[----:B------:R-:W-:Y:S01]  /*9930*/  F2FP.TF32.F32.PACK_B R3, R3 ;  /* 0x00000003ff03723e */ /* 0x000fe200024050ff */
[----:B------:R-:W-:Y:S01]  /*9940*/  @P3 STG.E desc[UR36][R4.64+0x24], R29 ;  /* 0x0000241d04003986 */ /* 0x000fe2000c101924 */
[----:B------:R-:W-:Y:S01]  /*9950*/  ISETP.GT.AND P5, PT, R0, 0x10, P1 ;  /* 0x000000100000780c */ /* 0x000fe20000fa4270 */
[-C--:B-1----:R-:W-:Y:S01]  /*9960*/  FMUL R21, R36, R155.reuse ;  /* 0x0000009b24157220 */ /* 0x082fe20000400000 */
[C---:B------:R-:W-:Y:S01]  /*9970*/  ISETP.GT.AND P3, PT, R0.reuse, 0x11, P1 ;  /* 0x000000110000780c */ /* 0x040fe20000f64270 */
[----:B------:R0:W-:Y:S01]  /*9980*/  @P4 STG.E desc[UR36][R4.64+0x20], R13 ;  /* 0x0000200d04004986 */ /* 0x0001e2000c101924 */
[C---:B------:R-:W-:Y:S01]  /*9990*/  ISETP.GT.AND P4, PT, R0.reuse, 0x9, P2 ;  /* 0x000000090000780c */ /* 0x040fe20001784270 */
[----:B------:R-:W-:Y:S01]  /*99a0*/  FMUL R57, R57, R155 ;  /* 0x0000009b39397220 */ /* 0x000fe20000400000 */
[----:B------:R-:W-:Y:S01]  /*99b0*/  F2FP.TF32.F32.PACK_B R11, R11 ;  /* 0x0000000bff0b723e */ /* 0x000fe200024050ff */
[----:B------:R-:W-:Y:S01]  /*99c0*/  FMUL R59, R59, R155 ;  /* 0x0000009b3b3b7220 */ /* 0x000fe20000400000 */
[----:B------:R-:W-:Y:S01]  /*99d0*/  F2FP.TF32.F32.PACK_B R33, R33 ;  /* 0x00000021ff21723e */ /* 0x000fe200024050ff */
[----:B------:R1:W-:Y:S01]  /*99e0*/  @P0 STG.E desc[UR36][R8.64+0x20], R3 ;  /* 0x0000200308000986 */ /* 0x0003e2000c101924 */
[----:B------:R-:W-:Y:S01]  /*99f0*/  ISETP.GT.AND P0, PT, R0, 0x10, P2 ;  /* 0x000000100000780c */ /* 0x000fe20001704270 */
[----:B------:R-:W-:Y:S01]  /*9a00*/  FMUL R61, R61, R155 ;  /* 0x0000009b3d3d7220 */ /* 0x000fe20000400000 */
[----:B------:R-:W-:Y:S01]  /*9a10*/  F2FP.TF32.F32.PACK_B R35, R35 ;  /* 0x00000023ff23723e */ /* 0x000fe200024050ff */
[----:B------:R-:W-:Y:S01]  /*9a20*/  FMUL R63, R63, R155 ;  /* 0x0000009b3f3f7220 */ /* 0x000fe20000400000 */
[----:B------:R-:W-:Y:S01]  /*9a30*/  F2FP.TF32.F32.PACK_B R21, R21 ;  /* 0x00000015ff15723e */ /* 0x000fe200024050ff */
[----:B0-----:R-:W-:Y:S01]  /*9a40*/  FMUL R13, R34, R155 ;  /* 0x0000009b220d7220 */ /* 0x001fe20000400000 */
[----:B------:R-:W-:Y:S01]  /*9a50*/  F2FP.TF32.F32.PACK_B R37, R37 ;  /* 0x00000025ff25723e */ /* 0x000fe200024050ff */
[----:B------:R-:W-:Y:S01]  /*9a60*/  @P4 STG.E desc[UR36][R14.64+0x24], R31 ;  /* 0x0000241f0e004986 */ /* 0x000fe2000c101924 */
[C---:B------:R-:W-:Y:S01]  /*9a70*/  ISETP.GT.AND P4, PT, R0.reuse, 0x11, P2 ;  /* 0x000000110000780c */ /* 0x040fe20001784270 */
[----:B------:R-:W-:Y:S01]  /*9a80*/  FMUL R65, R65, R155 ;  /* 0x0000009b41417220 */ /* 0x000fe20000400000 */
[----:B------:R-:W-:Y:S01]  /*9a90*/  F2FP.TF32.F32.PACK_B R13, R13 ;  /* 0x0000000dff0d723e */ /* 0x000fe200024050ff */
[----:B------:R0:W-:Y:S01]  /*9aa0*/  @P5 STG.E desc[UR36][R4.64+0x40], R11 ;  /* 0x0000400b04005986 */ /* 0x0001e2000c101924 */
[----:B------:R-:W-:Y:S01]  /*9ab0*/  ISETP.GT.AND P5, PT, R0, 0x18, P1 ;  /* 0x000000180000780c */ /* 0x000fe20000fa4270 */
[----:B------:R-:W-:-:S02]  /*9ac0*/  @P0 IMAD.MOV.U32 R6, RZ, RZ, R14 ;  /* 0x000000ffff060224 */ /* 0x000fc400078e000e */
[-C--:B-1----:R-:W-:Y:S01]  /*9ad0*/  FMUL R3, R38, R155.reuse ;  /* 0x0000009b26037220 */ /* 0x082fe20000400000 */
[--C-:B------:R-:W-:Y:S01]  /*9ae0*/  @P0 IMAD.MOV.U32 R7, RZ, RZ, R15.reuse ;  /* 0x000000ffff070224 */ /* 0x100fe200078e000f */
[----:B------:R-:W-:Y:S01]  /*9af0*/  @P3 STG.E desc[UR36][R4.64+0x44], R33 ;  /* 0x0000442104003986 */ /* 0x000fe2000c101924 */
[----:B------:R-:W-:Y:S01]  /*9b00*/  ISETP.GT.AND P3, PT, R0, 0x19, P1 ;  /* 0x000000190000780c */ /* 0x000fe20000f64270 */
[----:B------:R-:W-:Y:S01]  /*9b10*/  FMUL R9, R40, R155 ;  /* 0x0000009b28097220 */ /* 0x000fe20000400000 */
[----:B------:R-:W-:Y:S01]  /*9b20*/  F2FP.TF32.F32.PACK_B R3, R3 ;  /* 0x00000003ff03723e */ /* 0x000fe200024050ff */
[----:B------:R1:W-:Y:S01]  /*9b30*/  @P0 STG.E desc[UR36][R6.64+0x40], R13 ;  /* 0x0000400d06000986 */ /* 0x0003e2000c101924 */
[----:B------:R-:W-:Y:S01]  /*9b40*/  ISETP.GT.AND P0, PT, R0, 0x18, P2 ;  /* 0x000000180000780c */ /* 0x000fe20001704270 */
[----:B------:R-:W-:Y:S01]  /*9b50*/  FMUL R67, R67, R155 ;  /* 0x0000009b43437220 */ /* 0x000fe20000400000 */
[----:B------:R-:W-:Y:S01]  /*9b60*/  F2FP.TF32.F32.PACK_B R39, R39 ;  /* 0x00000027ff27723e */ /* 0x000fe200024050ff */
[----:B0-----:R-:W-:Y:S01]  /*9b70*/  FMUL R11, R42, R155 ;  /* 0x0000009b2a0b7220 */ /* 0x001fe20000400000 */
[----:B------:R-:W-:Y:S01]  /*9b80*/  F2FP.TF32.F32.PACK_B R9, R9 ;  /* 0x00000009ff09723e */ /* 0x000fe200024050ff */
[----:B------:R-:W-:Y:S01]  /*9b90*/  FMUL R69, R69, R155 ;  /* 0x0000009b45457220 */ /* 0x000fe20000400000 */
[----:B------:R-:W-:Y:S01]  /*9ba0*/  F2FP.TF32.F32.PACK_B R41, R41 ;  /* 0x00000029ff29723e */ /* 0x000fe200024050ff */
[----:B------:R-:W-:Y:S01]  /*9bb0*/  FMUL R71, R71, R155 ;  /* 0x0000009b47477220 */ /* 0x000fe20000400000 */
[----:B------:R-:W-:Y:S01]  /*9bc0*/  F2FP.TF32.F32.PACK_B R11, R11 ;  /* 0x0000000bff0b723e */ /* 0x000fe200024050ff */
[----:B------:R-:W-:Y:S01]  /*9bd0*/  FMUL R73, R73, R155 ;  /* 0x0000009b49497220 */ /* 0x000fe20000400000 */
[----:B------:R-:W-:Y:S01]  /*9be0*/  F2FP.TF32.F32.PACK_B R43, R43 ;  /* 0x0000002bff2b723e */ /* 0x000fe200024050ff */
[--C-:B-1----:R-:W-:Y:S01]  /*9bf0*/  @P4 IMAD.MOV.U32 R6, RZ, RZ, R14.reuse ;  /* 0x000000ffff064224 */ /* 0x102fe200078e000e */
[----:B------:R-:W-:Y:S01]  /*9c00*/  F2FP.TF32.F32.PACK_B R45, R45 ;  /* 0x0000002dff2d723e */ /* 0x000fe200024050ff */
[--C-:B------:R-:W-:Y:S01]  /*9c10*/  @P4 IMAD.MOV.U32 R7, RZ, RZ, R15.reuse ;  /* 0x000000ffff074224 */ /* 0x100fe200078e000f */
[----:B------:R-:W-:Y:S01]  /*9c20*/  F2FP.TF32.F32.PACK_B R47, R47 ;  /* 0x0000002fff2f723e */ /* 0x000fe200024050ff */
[----:B------:R-:W-:Y:S01]  /*9c30*/  FMUL R75, R75, R155 ;  /* 0x0000009b4b4b7220 */ /* 0x000fe20000400000 */
[----:B------:R-:W-:Y:S01]  /*9c40*/  F2FP.TF32.F32.PACK_B R49, R49 ;  /* 0x00000031ff31723e */ /* 0x000fe200024050ff */
[-C--:B------:R-:W-:Y:S01]  /*9c50*/  FMUL R77, R77, R155.reuse ;  /* 0x0000009b4d4d7220 */ /* 0x080fe20000400000 */
[----:B------:R0:W-:Y:S01]  /*9c60*/  @P4 STG.E desc[UR36][R6.64+0x44], R35 ;  /* 0x0000442306004986 */ /* 0x0001e2000c101924 */
[C---:B------:R-:W-:Y:S01]  /*9c70*/  ISETP.GT.AND P4, PT, R0.reuse, 0x19, P2 ;  /* 0x000000190000780c */ /* 0x040fe20001784270 */
[----:B------:R-:W-:Y:S01]  /*9c80*/  FMUL R79, R79, R155 ;  /* 0x0000009b4f4f7220 */ /* 0x000fe20000400000 */
[----:B------:R-:W-:Y:S01]  /*9c90*/  F2FP.TF32.F32.PACK_B R51, R51 ;  /* 0x00000033ff33723e */ /* 0x000fe200024050ff */
[----:B------:R1:W-:Y:S01]  /*9ca0*/  @P5 STG.E desc[UR36][R4.64+0x60], R21 ;  /* 0x0000601504005986 */ /* 0x0003e2000c101924 */
[----:B------:R-:W-:Y:S01]  /*9cb0*/  ISETP.GT.AND P5, PT, R0, 0x20, P1 ;  /* 0x000000200000780c */ /* 0x000fe20000fa4270 */
[----:B------:R-:W-:Y:S01]  /*9cc0*/  FMUL R13, R80, R155 ;  /* 0x0000009b500d7220 */ /* 0x000fe20000400000 */
[----:B------:R-:W-:Y:S01]  /*9cd0*/  F2FP.TF32.F32.PACK_B R53, R53 ;  /* 0x00000035ff35723e */ /* 0x000fe200024050ff */
[----:B------:R-:W-:Y:S01]  /*9ce0*/  @P3 STG.E desc[UR36][R4.64+0x64], R37 ;  /* 0x0000642504003986 */ /* 0x000fe2000c101924 */
[----:B------:R-:W-:Y:S01]  /*9cf0*/  ISETP.GT.AND P3, PT, R0, 0x21, P1 ;  /* 0x000000210000780c */ /* 0x000fe20000f64270 */
[----:B------:R-:W-:Y:S01]  /*9d00*/  FMUL R81, R81, R155 ;  /* 0x0000009b51517220 */ /* 0x000fe20000400000 */
[----:B------:R-:W-:Y:S01]  /*9d10*/  F2FP.TF32.F32.PACK_B R55, R55 ;  /* 0x00000037ff37723e */ /* 0x000fe200024050ff */
[----:B0-----:R-:W-:Y:S01]  /*9d20*/  @P0 IMAD.MOV.U32 R6, RZ, RZ, R14 ;  /* 0x000000ffff060224 */ /* 0x001fe200078e000e */
[----:B------:R-:W-:Y:S01]  /*9d30*/  F2FP.TF32.F32.PACK_B R57, R57 ;  /* 0x00000039ff39723e */ /* 0x000fe200024050ff */
[----:B------:R-:W-:Y:S01]  /*9d40*/  @P0 IMAD.MOV.U32 R7, RZ, RZ, R15 ;  /* 0x000000ffff070224 */ /* 0x000fe200078e000f */
[----:B------:R-:W-:Y:S01]  /*9d50*/  F2FP.TF32.F32.PACK_B R59, R59 ;  /* 0x0000003bff3b723e */ /* 0x000fe200024050ff */
[----:B------:R-:W-:Y:S01]  /*9d60*/  FMUL R83, R83, R155 ;  /* 0x0000009b53537220 */ /* 0x000fe20000400000 */
[----:B------:R-:W-:Y:S01]  /*9d70*/  F2FP.TF32.F32.PACK_B R61, R61 ;  /* 0x0000003dff3d723e */ /* 0x000fe200024050ff */
[-C--:B-1----:R-:W-:Y:S01]  /*9d80*/  FMUL R21, R84, R155.reuse ;  /* 0x0000009b54157220 */ /* 0x082fe20000400000 */
[----:B------:R0:W-:Y:S01]  /*9d90*/  @P0 STG.E desc[UR36][R6.64+0x60], R3 ;  /* 0x0000600306000986 */ /* 0x0001e2000c101924 */
[----:B------:R-:W-:Y:S01]  /*9da0*/  ISETP.GT.AND P0, PT, R0, 0x20, P2 ;  /* 0x000000200000780c */ /* 0x000fe20001704270 */
[----:B------:R-:W-:Y:S01]  /*9db0*/  FMUL R85, R85, R155 ;  /* 0x0000009b55557220 */ /* 0x000fe20000400000 */
[----:B------:R-:W-:Y:S01]  /*9dc0*/  F2FP.TF32.F32.PACK_B R63, R63 ;  /* 0x0000003fff3f723e */ /* 0x000fe200024050ff */
[----:B------:R-:W-:Y:S01]  /*9dd0*/  FMUL R87, R87, R155 ;  /* 0x0000009b57577220 */ /* 0x000fe20000400000 */
[----:B------:R-:W-:-:S02]  /*9de0*/  F2FP.TF32.F32.PACK_B R65, R65 ;  /* 0x00000041ff41723e */ /* 0x000fc400024050ff */
[----:B------:R-:W-:Y:S02]  /*9df0*/  F2FP.TF32.F32.PACK_B R67, R67 ;  /* 0x00000043ff43723e */ /* 0x000fe400024050ff */
[----:B------:R-:W-:Y:S02]  /*9e00*/  F2FP.TF32.F32.PACK_B R69, R69 ;  /* 0x00000045ff45723e */ /* 0x000fe400024050ff */
[----:B------:R-:W-:Y:S01]  /*9e10*/  F2FP.TF32.F32.PACK_B R71, R71 ;  /* 0x00000047ff47723e */ /* 0x000fe200024050ff */
[----:B0-----:R-:W-:Y:S02]  /*9e20*/  @P4 IMAD.MOV.U32 R6, RZ, RZ, R14 ;  /* 0x000000ffff064224 */ /* 0x001fe400078e000e */
[----:B------:R-:W-:Y:S01]  /*9e30*/  FMUL R3, R44, R155 ;  /* 0x0000009b2c037220 */ /* 0x000fe20000400000 */
[----:B------:R-:W-:Y:S01]  /*9e40*/  @P4 IMAD.MOV.U32 R7, RZ, RZ, R15 ;  /* 0x000000ffff074224 */ /* 0x000fe200078e000f */
[----:B------:R-:W-:Y:S02]  /*9e50*/  F2FP.TF32.F32.PACK_B R73, R73 ;  /* 0x00000049ff49723e */ /* 0x000fe400024050ff */
[----:B------:R-:W-:-:S02]  /*9e60*/  F2FP.TF32.F32.PACK_B R75, R75 ;  /* 0x0000004bff4b723e */ /* 0x000fc400024050ff */
[----:B------:R0:W-:Y:S01]  /*9e70*/  @P4 STG.E desc[UR36][R6.64+0x64], R39 ;  /* 0x0000642706004986 */ /* 0x0001e2000c101924 */
[C---:B------:R-:W-:Y:S02]  /*9e80*/  ISETP.GT.AND P4, PT, R0.reuse, 0x21, P2 ;  /* 0x000000210000780c */ /* 0x040fe40001784270 */
[----:B------:R-:W-:Y:S01]  /*9e90*/  F2FP.TF32.F32.PACK_B R3, R3 ;  /* 0x00000003ff03723e */ /* 0x000fe200024050ff */
[----:B------:R1:W-:Y:S01]  /*9ea0*/  @P5 STG.E desc[UR36][R4.64+0x80], R9 ;  /* 0x0000800904005986 */ /* 0x0003e2000c101924 */
[C---:B------:R-:W-:Y:S02]  /*9eb0*/  ISETP.GT.AND P5, PT, R0.reuse, 0x28, P1 ;  /* 0x000000280000780c */ /* 0x040fe40000fa4270 */
[----:B------:R-:W-:Y:S01]  /*9ec0*/  F2FP.TF32.F32.PACK_B R77, R77 ;  /* 0x0000004dff4d723e */ /* 0x000fe200024050ff */
[----:B------:R-:W-:Y:S01]  /*9ed0*/  @P3 STG.E desc[UR36][R4.64+0x84], R41 ;  /* 0x0000842904003986 */ /* 0x000fe2000c101924 */
[----:B------:R-:W-:Y:S02]  /*9ee0*/  ISETP.GT.AND P3, PT, R0, 0x29, P1 ;  /* 0x000000290000780c */ /* 0x000fe40000f64270 */
[----:B------:R-:W-:Y:S01]  /*9ef0*/  F2FP.TF32.F32.PACK_B R79, R79 ;  /* 0x0000004fff4f723e */ /* 0x000fe200024050ff */
[----:B0-----:R-:W-:Y:S01]  /*9f00*/  @P0 IMAD.MOV.U32 R6, RZ, RZ, R14 ;  /* 0x000000ffff060224 */ /* 0x001fe200078e000e */
[----:B------:R-:W-:Y:S01]  /*9f10*/  F2FP.TF32.F32.PACK_B R13, R13 ;  /* 0x0000000dff0d723e */ /* 0x000fe200024050ff */
[----:B------:R-:W-:Y:S01]  /*9f20*/  @P0 IMAD.MOV.U32 R7, RZ, RZ, R15 ;  /* 0x000000ffff070224 */ /* 0x000fe200078e000f */
[----:B------:R-:W-:Y:S01]  /*9f30*/  F2FP.TF32.F32.PACK_B R81, R81 ;  /* 0x00000051ff51723e */ /* 0x000fe200024050ff */
[----:B-1----:R-:W-:Y:S01]  /*9f40*/  FMUL R9, R46, R155 ;  /* 0x0000009b2e097220 */ /* 0x002fe20000400000 */
[----:B------:R-:W-:-:S02]  /*9f50*/  F2FP.TF32.F32.PACK_B R83, R83 ;  /* 0x00000053ff53723e */ /* 0x000fc400024050ff */
[----:B------:R0:W-:Y:S01]  /*9f60*/  @P0 STG.E desc[UR36][R6.64+0x80], R11 ;  /* 0x0000800b06000986 */ /* 0x0001e2000c101924 */
[----:B------:R-:W-:Y:S02]  /*9f70*/  ISETP.GT.AND P0, PT, R0, 0x28, P2 ;  /* 0x000000280000780c */ /* 0x000fe40001704270 */
[----:B------:R-:W-:Y:S02]  /*9f80*/  F2FP.TF32.F32.PACK_B R9, R9 ;  /* 0x00000009ff09723e */ /* 0x000fe400024050ff */
[----:B------:R-:W-:Y:S02]  /*9f90*/  F2FP.TF32.F32.PACK_B R21, R21 ;  /* 0x00000015ff15723e */ /* 0x000fe400024050ff */
[----:B------:R-:W-:Y:S02]  /*9fa0*/  F2FP.TF32.F32.PACK_B R85, R85 ;  /* 0x00000055ff55723e */ /* 0x000fe400024050ff */
[----:B------:R-:W-:Y:S01]  /*9fb0*/  F2FP.TF32.F32.PACK_B R87, R87 ;  /* 0x00000057ff57723e */ /* 0x000fe200024050ff */
[----:B0-----:R-:W-:-:S02]  /*9fc0*/  @P4 IMAD.MOV.U32 R6, RZ, RZ, R14 ;  /* 0x000000ffff064224 */ /* 0x001fc400078e000e */
[----:B------:R-:W-:Y:S01]  /*9fd0*/  FMUL R11, R48, R155 ;  /* 0x0000009b300b7220 */ /* 0x000fe20000400000 */
[----:B------:R-:W-:-:S04]  /*9fe0*/  @P4 IMAD.MOV.U32 R7, RZ, RZ, R15 ;  /* 0x000000ffff074224 */ /* 0x000fc800078e000f */
[----:B------:R-:W-:Y:S01]  /*9ff0*/  F2FP.TF32.F32.PACK_B R11, R11 ;  /* 0x0000000bff0b723e */ /* 0x000fe200024050ff */
[----:B------:R0:W-:Y:S01]  /*a000*/  @P4 STG.E desc[UR36][R6.64+0x84], R43 ;  /* 0x0000842b06004986 */ /* 0x0001e2000c101924 */
[----:B------:R-:W-:-:S03]  /*a010*/  ISETP.GT.AND P4, PT, R0, 0x29, P2 ;  /* 0x000000290000780c */ /* 0x000fc60001784270 */
[----:B------:R1:W-:Y:S01]  /*a020*/  @P5 STG.E desc[UR36][R4.64+0xa0], R3 ;  /* 0x0000a00304005986 */ /* 0x0003e2000c101924 */
[----:B------:R-:W-:-:S03]  /*a030*/  ISETP.GT.AND P5, PT, R0, 0x30, P1 ;  /* 0x000000300000780c */ /* 0x000fc60000fa4270 */
[----:B------:R-:W-:Y:S01]  /*a040*/  @P3 STG.E desc[UR36][R4.64+0xa4], R45 ;  /* 0x0000a42d04003986 */ /* 0x000fe2000c101924 */
[----:B------:R-:W-:Y:S01]  /*a050*/  ISETP.GT.AND P3, PT, R0, 0x31, P1 ;  /* 0x000000310000780c */ /* 0x000fe20000f64270 */
[----:B0-----:R-:W-:Y:S02]  /*a060*/  @P0 IMAD.MOV.U32 R6, RZ, RZ, R14 ;  /* 0x000000ffff060224 */ /* 0x001fe400078e000e */
[----:B------:R-:W-:Y:S02]  /*a070*/  @P0 IMAD.MOV.U32 R7, RZ, RZ, R15 ;  /* 0x000000ffff070224 */ /* 0x000fe400078e000f */
[----:B-1----:R-:W-:-:S03]  /*a080*/  FMUL R3, R50, R155 ;  /* 0x0000009b32037220 */ /* 0x002fc60000400000 */
[----:B------:R0:W-:Y:S01]  /*a090*/  @P0 STG.E desc[UR36][R6.64+0xa0], R9 ;  /* 0x0000a00906000986 */ /* 0x0001e2000c101924 */
[----:B------:R-:W-:Y:S02]  /*a0a0*/  ISETP.GT.AND P0, PT, R0, 0x30, P2 ;  /* 0x000000300000780c */ /* 0x000fe40001704270 */
[----:B------:R-:W-:Y:S01]  /*a0b0*/  F2FP.TF32.F32.PACK_B R3, R3 ;  /* 0x00000003ff03723e */ /* 0x000fe200024050ff */
[----:B0-----:R-:W-:Y:S02]  /*a0c0*/  @P4 IMAD.MOV.U32 R6, RZ, RZ, R14 ;  /* 0x000000ffff064224 */ /* 0x001fe400078e000e */
        /* <DEDUP_REMOVED lines=69> */
[----:B------:R-:W-:Y:S01]  /*a520*/  @P3 STG.E desc[UR36][R4.64+0x144], R65 ;  /* 0x0001444104003986 */ /* 0x000fe2000c101924 */
[----:B------:R-:W-:-:S03]  /*a530*/  ISETP.GT.AND P3, PT, R0, 0x59, P1 ;  /* 0x000000590000780c */ /* 0x000fc60000f64270 */
[----:B------:R1:W-:Y:S01]  /*a540*/  @P5 STG.E desc[UR36][R4.64+0x140], R9 ;  /* 0x0001400904005986 */ /* 0x0003e2000c101924 */
[----:B------:R-:W-:Y:S01]  /*a550*/  ISETP.GT.AND P5, PT, R0, 0x58, P1 ;  /* 0x000000580000780c */ /* 0x000fe20000fa4270 */
[----:B0-----:R-:W-:Y:S02]  /*a560*/  @P0 IMAD.MOV.U32 R6, RZ, RZ, R14 ;  /* 0x000000ffff060224 */ /* 0x001fe400078e000e */
[----:B------:R-:W-:-:S05]  /*a570*/  @P0 IMAD.MOV.U32 R7, RZ, RZ, R15 ;  /* 0x000000ffff070224 */ /* 0x000fca00078e000f */
[----:B------:R0:W-:Y:S01]  /*a580*/  @P0 STG.E desc[UR36][R6.64+0x140], R11 ;  /* 0x0001400b06000986 */ /* 0x0001e2000c101924 */
[----:B------:R-:W-:Y:S01]  /*a590*/  ISETP.GT.AND P0, PT, R0, 0x58, P2 ;  /* 0x000000580000780c */ /* 0x000fe20001704270 */
[----:B-1----:R-:W-:-:S05]  /*a5a0*/  FMUL R9, R70, R155 ;  /* 0x0000009b46097220 */ /* 0x002fca0000400000 */
        /* <DEDUP_REMOVED lines=50> */
[----:B------:R-:W-:-:S05]  /*a8d0*/  @P4 IMAD.MOV.U32 R7, RZ, RZ, R15 ;  /* 0x000000ffff074224 */ /* 0x000fca00078e000f */
[----:B------:R0:W-:Y:S01]  /*a8e0*/  @P4 STG.E desc[UR36][R6.64+0x1a4], R79 ;  /* 0x0001a44f06004986 */ /* 0x0001e2000c101924 */
[----:B------:R-:W-:-:S03]  /*a8f0*/  ISETP.GT.AND P4, PT, R0, 0x71, P2 ;  /* 0x000000710000780c */ /* 0x000fc60001784270 */
[----:B------:R-:W-:Y:S01]  /*a900*/  @P3 STG.E desc[UR36][R4.64+0x1c0], R13 ;  /* 0x0001c00d04003986 */ /* 0x000fe2000c101924 */
[C---:B------:R-:W-:Y:S02]  /*a910*/  ISETP.GT.AND P3, PT, R0.reuse, 0x78, P1 ;  /* 0x000000780000780c */ /* 0x040fe40000f64270 */
[C---:B------:R-:W-:Y:S01]  /*a920*/  ISETP.GT.AND P1, PT, R0.reuse, 0x79, P1 ;  /* 0x000000790000780c */ /* 0x040fe20000f24270 */
[----:B------:R-:W-:Y:S01]  /*a930*/  @P5 STG.E desc[UR36][R4.64+0x1c4], R81 ;  /* 0x0001c45104005986 */ /* 0x000fe2000c101924 */
[C---:B------:R-:W-:Y:S02]  /*a940*/  ISETP.GT.AND P5, PT, R0.reuse, 0x78, P2 ;  /* 0x000000780000780c */ /* 0x040fe400017a4270 */
[----:B------:R-:W-:Y:S01]  /*a950*/  ISETP.GT.AND P2, PT, R0, 0x79, P2 ;  /* 0x000000790000780c */ /* 0x000fe20001744270 */
[----:B0-----:R-:W-:Y:S02]  /*a960*/  @P0 IMAD.MOV.U32 R6, RZ, RZ, R14 ;  /* 0x000000ffff060224 */ /* 0x001fe400078e000e */
[----:B------:R-:W-:-:S05]  /*a970*/  @P0 IMAD.MOV.U32 R7, RZ, RZ, R15 ;  /* 0x000000ffff070224 */ /* 0x000fca00078e000f */
[----:B------:R0:W-:Y:S02]  /*a980*/  @P0 STG.E desc[UR36][R6.64+0x1c0], R3 ;  /* 0x0001c00306000986 */ /* 0x0001e4000c101924 */
[----:B0-----:R-:W-:Y:S02]  /*a990*/  @P4 IMAD.MOV.U32 R6, RZ, RZ, R14 ;  /* 0x000000ffff064224 */ /* 0x001fe400078e000e */
[----:B------:R-:W-:-:S05]  /*a9a0*/  @P4 IMAD.MOV.U32 R7, RZ, RZ, R15 ;  /* 0x000000ffff074224 */ /* 0x000fca00078e000f */
[----:B------:R-:W-:Y:S04]  /*a9b0*/  @P4 STG.E desc[UR36][R6.64+0x1c4], R83 ;  /* 0x0001c45306004986 */ /* 0x000fe8000c101924 */
[----:B------:R-:W-:Y:S04]  /*a9c0*/  @P3 STG.E desc[UR36][R4.64+0x1e0], R21 ;  /* 0x0001e01504003986 */ /* 0x000fe8000c101924 */
[----:B------:R0:W-:Y:S02]  /*a9d0*/  @P1 STG.E desc[UR36][R4.64+0x1e4], R85 ;  /* 0x0001e45504001986 */ /* 0x0001e4000c101924 */
[----:B0-----:R-:W-:-:S02]  /*a9e0*/  @P5 IMAD.MOV.U32 R4, RZ, RZ, R14 ;  /* 0x000000ffff045224 */ /* 0x001fc400078e000e */
[----:B------:R-:W-:-:S05]  /*a9f0*/  @P5 IMAD.MOV.U32 R5, RZ, RZ, R15 ;  /* 0x000000ffff055224 */ /* 0x000fca00078e000f */
[----:B------:R0:W-:Y:S04]  /*aa00*/  @P5 STG.E desc[UR36][R4.64+0x1e0], R9 ;  /* 0x0001e00904005986 */ /* 0x0001e8000c101924 */
[----:B------:R0:W-:Y:S02]  /*aa10*/  @P2 STG.E desc[UR36][R14.64+0x1e4], R87 ;  /* 0x0001e4570e002986 */ /* 0x0001e4000c101924 */
.L_x_284:
[----:B------:R-:W-:Y:S05]  /*aa20*/  BSYNC B0 ;  /* 0x0000000000007941 */ /* 0x000fea0003800000 */
.L_x_32:
[----:B------:R-:W-:Y:S01]  /*aa30*/  ULDC UR4, c[0x0][0xc] ;  /* 0x0000030000047ab9 */ /* 0x000fe20000000800 */
[----:B------:R-:W-:Y:S01]  /*aa40*/  ULDC UR5, c[0x0][0x10] ;  /* 0x0000040000057ab9 */ /* 0x000fe20000000800 */
[----:B0-----:R-:W0:Y:S01]  /*aa50*/  LDC R3, c[0x0][0x14] ;  /* 0x00000500ff037b82 */ /* 0x001e220000000800 */
[----:B------:R-:W-:Y:S01]  /*aa60*/  UIMAD.WIDE.U32 UR4, UR4, UR5, URZ ;  /* 0x00000005040472a5 */ /* 0x000fe2000f8e003f */
[----:B------:R-:W-:Y:S01]  /*aa70*/  PRMT R0, RZ, 0x7610, R0 ;  /* 0x00007610ff007816 */ /* 0x000fe20000000000 */
[----:B-----5:R-:W-:Y:S02]  /*aa80*/  IMAD.MOV.U32 R154, RZ, RZ, -0x1 ;  /* 0xffffffffff9a7424 */ /* 0x020fe400078e00ff */
[----:B------:R-:W-:Y:S02]  /*aa90*/  IMAD.MOV.U32 R23, RZ, RZ, -0x1 ;  /* 0xffffffffff177424 */ /* 0x000fe400078e00ff */
[----:B0-----:R-:W-:-:S04]  /*aaa0*/  IMAD.WIDE.U32 R16, R3, UR4, R16 ;  /* 0x0000000403107c25 */ /* 0x001fc8000f8e0010 */
[----:B------:R-:W-:Y:S01]  /*aab0*/  IMAD R3, R3, UR5, RZ ;  /* 0x0000000503037c24 */ /* 0x000fe2000f8e02ff */
[----:B------:R-:W-:Y:S02]  /*aac0*/  ULDC.64 UR4, c[0x0][0x650] ;  /* 0x0001940000047ab9 */ /* 0x000fe40000000a00 */
[----:B------:R-:W-:Y:S01]  /*aad0*/  ISETP.GE.U32.AND P0, PT, R16, UR4, PT ;  /* 0x0000000410007c0c */ /* 0x000fe2000bf06070 */
[----:B------:R-:W-:-:S05]  /*aae0*/  IMAD.IADD R17, R17, 0x1, R3 ;  /* 0x0000000111117824 */ /* 0x000fca00078e0203 */
[----:B------:R-:W-:-:S13]  /*aaf0*/  ISETP.GE.U32.AND.EX P0, PT, R17, UR5, PT, P0 ;  /* 0x0000000511007c0c */ /* 0x000fda000bf06100 */
[----:B------:R-:W-:Y:S05]  /*ab00*/  @P0 BRA `(.L_x_285) ;  /* 0x0000000400640947 */ /* 0x000fea0003800000 */
[----:B------:R-:W0:Y:S01]  /*ab10*/  S2R R12, SR_CTAID.X ;  /* 0x00000000000c7919 */ /* 0x000e220000002500 */
[----:B---3--:R-:W3:Y:S01]  /*ab20*/  LDC.64 R10, c[0x0][0x628] ;  /* 0x00018a00ff0a7b82 */ /* 0x008ee20000000a00 */
[----:B------:R-:W-:Y:S01]  /*ab30*/  ULDC UR4, c[0x0][0x150] ;  /* 0x0000540000047ab9 */ /* 0x000fe20000000800 */
[----:B------:R-:W-:Y:S01]  /*ab40*/  IMAD.MOV.U32 R8, RZ, RZ, R16 ;  /* 0x000000ffff087224 */ /* 0x000fe200078e0010 */
[----:B------:R-:W0:Y:S01]  /*ab50*/  S2R R24, SR_CTAID.Y ;  /* 0x0000000000187919 */ /* 0x000e220000002600 */
[----:B------:R-:W-:-:S04]  /*ab60*/  IMAD.MOV.U32 R9, RZ, RZ, R17 ;  /* 0x000000ffff097224 */ /* 0x000fc800078e0011 */
[----:B------:R-:W1:Y:S08]  /*ab70*/  LDC R21, c[0x0][0x144] ;  /* 0x00005100ff157b82 */ /* 0x000e700000000800 */
[----:B------:R-:W1:Y:S08]  /*ab80*/  LDC R0, c[0x0][0x630] ;  /* 0x00018c00ff007b82 */ /* 0x000e700000000800 */
[----:B------:R-:W1:Y:S01]  /*ab90*/  LDC.64 R14, c[0x0][0x620] ;  /* 0x00018800ff0e7b82 */ /* 0x000e620000000a00 */
[----:B---3--:R-:W-:-:S04]  /*aba0*/  ISETP.NE.U32.AND P0, PT, R10, RZ, PT ;  /* 0x000000ff0a00720c */ /* 0x008fc80003f05070 */
[----:B------:R-:W-:Y:S02]  /*abb0*/  ISETP.NE.AND.EX P0, PT, R11, RZ, PT, P0 ;  /* 0x000000ff0b00720c */ /* 0x000fe40003f05300 */
[----:B0-----:R-:W-:-:S05]  /*abc0*/  I2FP.F32.U32 R3, R12 ;  /* 0x0000000c00037245 */ /* 0x001fca0000201000 */
[----:B------:R-:W-:-:S04]  /*abd0*/  FMUL R3, R3, UR4 ;  /* 0x0000000403037c20 */ /* 0x000fc80008400000 */
[----:B------:R0:W3:Y:S02]  /*abe0*/  F2I.U32.TRUNC.NTZ R20, R3 ;  /* 0x0000000300147305 */ /* 0x0000e4000020f000 */
[----:B------:R-:W-:Y:S05]  /*abf0*/  @!P0 BRA `(.L_x_286) ;  /* 0x0000000000288947 */ /* 0x000fea0003800000 */
[----:B0-----:R-:W0:Y:S02]  /*ac00*/  LDC R3, c[0x0][0x634] ;  /* 0x00018d00ff037b82 */ /* 0x001e240000000800 */
        /* <DEDUP_REMOVED lines=9> */
.L_x_286:
[----:B------:R-:W5:Y:S01]  /*aca0*/  LDC.64 R30, c[0x0][0x640] ;  /* 0x00019000ff1e7b82 */ /* 0x000f620000000a00 */
[-CC-:B-1----:R-:W-:Y:S01]  /*acb0*/  SHF.R.U64 R23, R8, R0.reuse, R9.reuse ;  /* 0x0000000008177219 */ /* 0x182fe20000001209 */
[----:B---3--:R-:W-:Y:S01]  /*acc0*/  IMAD.MOV R20, RZ, RZ, -R20 ;  /* 0x000000ffff147224 */ /* 0x008fe200078e0a14 */
[----:B------:R-:W-:Y:S01]  /*acd0*/  SHF.R.U32.HI R0, RZ, R0, R9 ;  /* 0x00000000ff007219 */ /* 0x000fe20000011609 */
[----:B------:R-:W-:Y:S01]  /*ace0*/  ULDC UR4, c[0x0][0x154] ;  /* 0x0000550000047ab9 */ /* 0x000fe20000000800 */
[----:B0-----:R-:W-:Y:S01]  /*acf0*/  IADD3 R3, P0, RZ, -R23, RZ ;  /* 0x80000017ff037210 */ /* 0x001fe20007f1e0ff */
[----:B------:R-:W-:Y:S02]  /*ad00*/  IMAD R26, R21, R20, R12 ;  /* 0x00000014151a7224 */ /* 0x000fe400078e020c */
[----:B------:R-:W0:Y:S01]  /*ad10*/  LDC R6, c[0x0][0x618] ;  /* 0x00018600ff067b82 */ /* 0x000e220000000800 */
[----:B------:R-:W-:Y:S02]  /*ad20*/  IMAD.MOV.U32 R7, RZ, RZ, 0x1 ;  /* 0x00000001ff077424 */ /* 0x000fe400078e00ff */
[----:B------:R-:W-:-:S04]  /*ad30*/  IMAD.X R5, RZ, RZ, ~R0, P0 ;  /* 0x000000ffff057224 */ /* 0x000fc800000e0e00 */
[-C--:B------:R-:W-:Y:S01]  /*ad40*/  IMAD R0, R5, R14.reuse, RZ ;  /* 0x0000000e05007224 */ /* 0x080fe200078e02ff */
[----:B------:R-:W1:Y:S01]  /*ad50*/  LDC R8, c[0x0][0x608] ;  /* 0x00018200ff087b82 */ /* 0x000e620000000800 */
[----:B------:R-:W-:-:S04]  /*ad60*/  IMAD.WIDE.U32 R4, R3, R14, R16 ;  /* 0x0000000e03047225 */ /* 0x000fc800078e0010 */
[----:B------:R-:W-:Y:S01]  /*ad70*/  IMAD R3, R3, R15, R0 ;  /* 0x0000000f03037224 */ /* 0x000fe200078e0200 */
[----:B------:R-:W-:Y:S02]  /*ad80*/  I2FP.F32.U32 R0, R24 ;  /* 0x0000001800007245 */ /* 0x000fe40000201000 */
[----:B------:R-:W3:Y:S01]  /*ad90*/  LDC R28, c[0x0][0x658] ;  /* 0x00019600ff1c7b82 */ /* 0x000ee20000000800 */
[----:B------:R-:W-:Y:S01]  /*ada0*/  IMAD.IADD R3, R5, 0x1, R3 ;  /* 0x0000000105037824 */ /* 0x000fe200078e0203 */
[----:B-----5:R-:W-:Y:S01]  /*adb0*/  ISETP.NE.U32.AND P0, PT, R30, RZ, PT ;  /* 0x000000ff1e00720c */ /* 0x020fe20003f05070 */
[----:B------:R-:W-:Y:S01]  /*adc0*/  FMUL R0, R0, UR4 ;  /* 0x0000000400007c20 */ /* 0x000fe20008400000 */
[----:B------:R-:W-:Y:S02]  /*add0*/  IMAD.MOV.U32 R5, RZ, RZ, -0x1 ;  /* 0xffffffffff057424 */ /* 0x000fe400078e00ff */
[----:B------:R-:W-:Y:S01]  /*ade0*/  ISETP.NE.AND.EX P0, PT, R31, RZ, PT, P0 ;  /* 0x000000ff1f00720c */ /* 0x000fe20003f05300 */
[----:B------:R1:W2:Y:S01]  /*adf0*/  F2I.U32.TRUNC.NTZ R13, R0 ;  /* 0x00000000000d7305 */ /* 0x0002a2000020f000 */
[----:B------:R-:W2:Y:S01]  /*ae00*/  LDC R15, c[0x0][0x148] ;  /* 0x00005200ff0f7b82 */ /* 0x000ea20000000800 */
[----:B0-----:R-:W-:-:S02]  /*ae10*/  SHF.R.U64 R12, R4, R6, R3 ;  /* 0x00000006040c7219 */ /* 0x001fc40000001203 */
[----:B------:R-:W-:-:S05]  /*ae20*/  SHF.R.U32.HI R3, RZ, R6, R3 ;  /* 0x00000006ff037219 */ /* 0x000fca0000011603 */
[----:B------:R-:W0:Y:S01]  /*ae30*/  LDC R20, c[0x0][0x600] ;  /* 0x00018000ff147b82 */ /* 0x000e220000000800 */
[-CC-:B-1----:R-:W-:Y:S02]  /*ae40*/  SHF.R.U64 R10, R12, R8.reuse, R3.reuse ;  /* 0x000000080c0a7219 */ /* 0x182fe40000001203 */
[----:B------:R-:W-:-:S05]  /*ae50*/  SHF.R.U32.HI R3, RZ, R8, R3 ;  /* 0x00000008ff037219 */ /* 0x000fca0000011603 */
[----:B------:R-:W1:Y:S01]  /*ae60*/  LDC R21, c[0x0][0x648] ;  /* 0x00019200ff157b82 */ /* 0x000e620000000800 */
[-C--:B---3--:R-:W-:Y:S02]  /*ae70*/  SHF.L.U32 R4, R5, R28.reuse, RZ ;  /* 0x0000001c05047219 */ /* 0x088fe400000006ff */
[-CC-:B------:R-:W-:Y:S02]  /*ae80*/  SHF.R.U64 R14, R10, R28.reuse, R3.reuse ;  /* 0x0000001c0a0e7219 */ /* 0x180fe40000001203 */
[----:B------:R-:W-:Y:S02]  /*ae90*/  SHF.R.U32.HI R5, RZ, R28, R3 ;  /* 0x0000001cff057219 */ /* 0x000fe40000011603 */
[----:B------:R-:W-:Y:S01]  /*aea0*/  LOP3.LUT R153, RZ, R4, RZ, 0x33, !PT ;  /* 0x00000004ff997212 */ /* 0x000fe200078e33ff */
[----:B------:R-:W3:Y:S01]  /*aeb0*/  LDC R25, c[0x0][0x638] ;  /* 0x00018e00ff197b82 */ /* 0x000ee20000000800 */
[----:B------:R-:W-:Y:S01]  /*aec0*/  SHF.L.U32 R28, R7, R28, RZ ;  /* 0x0000001c071c7219 */ /* 0x000fe200000006ff */
[----:B------:R-:W-:-:S06]  /*aed0*/  IMAD.MOV.U32 R4, RZ, RZ, R14 ;  /* 0x000000ffff047224 */ /* 0x000fcc00078e000e */
[----:B------:R-:W0:Y:S01]  /*aee0*/  LDC R27, c[0x0][0x610] ;  /* 0x00018400ff1b7b82 */ /* 0x000e220000000800 */
[----:B------:R-:W-:Y:S05]  /*aef0*/  @!P0 BRA `(.L_x_287) ;  /* 0x0000000000288947 */ /* 0x000fea0003800000 */
[----:B------:R-:W5:Y:S02]  /*af00*/  LDC R3, c[0x0][0x64c] ;  /* 0x00019300ff037b82 */ /* 0x000f640000000800 */
[----:B-----5:R-:W-:-:S05]  /*af10*/  IADD3 R3, P0, R14, R3, RZ ;  /* 0x000000030e037210 */ /* 0x020fca0007f1e0ff */
        /* <DEDUP_REMOVED lines=8> */
.L_x_287:
[----:B------:R-:W-:Y:S01]  /*afa0*/  ISETP.NE.AND P0, PT, R2, 0x1, PT ;  /* 0x000000010200780c */ /* 0x000fe20003f05270 */
[----:B--2---:R-:W-:Y:S01]  /*afb0*/  IMAD.MOV R13, RZ, RZ, -R13 ;  /* 0x000000ffff0d7224 */ /* 0x004fe200078e0a0d */
[----:B-1----:R-:W-:Y:S01]  /*afc0*/  SHF.R.U64 R0, R4, R21, R5 ;  /* 0x0000001504007219 */ /* 0x002fe20000001205 */
[----:B0-----:R-:W-:Y:S01]  /*afd0*/  VIADD R5, R20, 0xffffffff ;  /* 0xffffffff14057836 */ /* 0x001fe20000000000 */
[----:B------:R-:W-:-:S03]  /*afe0*/  LOP3.LUT R153, R10, R153, RZ, 0xc0, !PT ;  /* 0x000000990a997212 */ /* 0x000fc600078ec0ff */
[----:B------:R-:W-:Y:S01]  /*aff0*/  IMAD.MOV R3, RZ, RZ, -R0 ;  /* 0x000000ffff037224 */ /* 0x000fe200078e0a00 */
[----:B------:R-:W-:Y:S01]  /*b000*/  LOP3.LUT R5, R12, R5, RZ, 0xc0, !PT ;  /* 0x000000050c057212 */ /* 0x000fe200078ec0ff */
[----:B------:R-:W-:Y:S02]  /*b010*/  IMAD R153, R28, R0, R153 ;  /* 0x000000001c997224 */ /* 0x000fe400078e0299 */
[----:B---3--:R-:W-:Y:S02]  /*b020*/  IMAD R0, R3, R25, R14 ;  /* 0x0000001903007224 */ /* 0x008fe400078e020e */
[----:B------:R-:W-:Y:S02]  /*b030*/  @P0 IMAD R26, R15, R13, R24 ;  /* 0x0000000d0f1a0224 */ /* 0x000fe400078e0218 */
[----:B------:R-:W-:Y:S02]  /*b040*/  IMAD R4, R0, R20, R5 ;  /* 0x0000001400047224 */ /* 0x000fe400078e0205 */
[----:B------:R-:W-:-:S02]  /*b050*/  IMAD R153, R153, R27, R26 ;  /* 0x0000001b99997224 */ /* 0x000fc400078e021a */
[----:B------:R-:W-:-:S03]  /*b060*/  IMAD.MOV.U32 R3, RZ, RZ, 0x1 ;  /* 0x00000001ff037424 */ /* 0x000fc600078e00ff */
[----:B------:R-:W-:Y:S02]  /*b070*/  SEL R154, R4, R153, !P0 ;  /* 0x00000099049a7207 */ /* 0x000fe40004000000 */
[----:B------:R-:W-:Y:S02]  /*b080*/  PRMT R0, R3, 0x7610, R0 ;  /* 0x0000761003007816 */ /* 0x000fe40000000000 */
[----:B------:R-:W-:-:S07]  /*b090*/  SEL R153, R153, R4, !P0 ;  /* 0x0000000499997207 */ /* 0x000fce0004000000 */
.L_x_285:
[----:B------:R-:W-:-:S13]  /*b0a0*/  LOP3.LUT P0, RZ, R0, 0xff, RZ, 0xc0, !PT ;  /* 0x000000ff00ff7812 */ /* 0x000fda000780c0ff */
[----:B------:R-:W-:Y:S05]  /*b0b0*/  @P0 BRA `(.L_x_288) ;  /* 0xffffff6000400947 */ /* 0x000fea000383ffff */
[----:B------:R-:W-:Y:S05]  /*b0c0*/  EXIT ;  /* 0x000000000000794d */ /* 0x000fea0003800000 */
.L_x_7:
[----:B0-----:R-:W-:Y:S01]  /*b0d0*/  ULDC.64 UR4, c[0x0][0x650] ;  /* 0x0001940000047ab9 */ /* 0x001fe20000000a00 */
        /* <DEDUP_REMOVED lines=25> */
.L_x_290:
[----:B------:R-:W0:Y:S01]  /*b270*/  LDC.64 R28, c[0x0][0x640] ;  /* 0x00019000ff1c7b82 */ /* 0x000e220000000a00 */
[-CC-:B------:R-:W-:Y:S01]  /*b280*/  SHF.R.U64 R21, R12, R6.reuse, R13.reuse ;  /* 0x000000060c157219 */ /* 0x180fe2000000120d */
[----:B------:R-:W-:Y:S01]  /*b290*/  IMAD.MOV.U32 R30, RZ, RZ, 0x1 ;  /* 0x00000001ff1e7424 */ /* 0x000fe200078e00ff */
[----:B------:R-:W-:Y:S02]  /*b2a0*/  SHF.R.U32.HI R6, RZ, R6, R13 ;  /* 0x00000006ff067219 */ /* 0x000fe4000001160d */
        /* <DEDUP_REMOVED lines=8> */
[----:B------:R-:W-:Y:S01]  /*b330*/  IMAD.IADD R9, R9, 0x1, R11 ;  /* 0x0000000109097824 */ /* 0x000fe200078e020b */
[----:B0-----:R-:W-:-:S04]  /*b340*/  ISETP.NE.U32.AND P0, PT, R28, RZ, PT ;  /* 0x000000ff1c00720c */ /* 0x001fc80003f05070 */
[----:B------:R-:W-:Y:S02]  /*b350*/  ISETP.NE.AND.EX P0, PT, R29, RZ, PT, P0 ;  /* 0x000000ff1d00720c */ /* 0x000fe40003f05300 */
[----:B------:R-:W0:Y:S01]  /*b360*/  LDC R22, c[0x0][0x600] ;  /* 0x00018000ff167b82 */ /* 0x000e220000000800 */
[-CC-:B-1----:R-:W-:Y:S01]  /*b370*/  SHF.R.U64 R14, R8, R10.reuse, R9.reuse ;  /* 0x0000000a080e7219 */ /* 0x182fe20000001209 */
[----:B------:R-:W-:Y:S01]  /*b380*/  IMAD.MOV.U32 R8, RZ, RZ, -0x1 ;  /* 0xffffffffff087424 */ /* 0x000fe200078e00ff */
[----:B------:R-:W-:-:S05]  /*b390*/  SHF.R.U32.HI R9, RZ, R10, R9 ;  /* 0x0000000aff097219 */ /* 0x000fca0000011609 */
[----:B------:R-:W1:Y:S01]  /*b3a0*/  LDC R24, c[0x0][0x648] ;  /* 0x00019200ff187b82 */ /* 0x000e620000000800 */
[-CC-:B--2---:R-:W-:Y:S02]  /*b3b0*/  SHF.R.U64 R23, R14, R12.reuse, R9.reuse ;  /* 0x0000000c0e177219 */ /* 0x184fe40000001209 */
[----:B------:R-:W-:-:S05]  /*b3c0*/  SHF.R.U32.HI R6, RZ, R12, R9 ;  /* 0x0000000cff067219 */ /* 0x000fca0000011609 */
[----:B------:R-:W2:Y:S01]  /*b3d0*/  LDC R26, c[0x0][0x638] ;  /* 0x00018e00ff1a7b82 */ /* 0x000ea20000000800 */
[-C--:B---3--:R-:W-:Y:S02]  /*b3e0*/  SHF.L.U32 R8, R8, R27.reuse, RZ ;  /* 0x0000001b08087219 */ /* 0x088fe400000006ff */
[-CC-:B------:R-:W-:Y:S02]  /*b3f0*/  SHF.R.U64 R25, R23, R27.reuse, R6.reuse ;  /* 0x0000001b17197219 */ /* 0x180fe40000001206 */
[----:B------:R-:W-:Y:S02]  /*b400*/  LOP3.LUT R32, RZ, R8, RZ, 0x33, !PT ;  /* 0x00000008ff207212 */ /* 0x000fe400078e33ff */
[----:B------:R-:W-:Y:S01]  /*b410*/  SHF.R.U32.HI R9, RZ, R27, R6 ;  /* 0x0000001bff097219 */ /* 0x000fe20000011606 */
[----:B------:R-:W3:Y:S01]  /*b420*/  LDC R31, c[0x0][0x610] ;  /* 0x00018400ff1f7b82 */ /* 0x000ee20000000800 */
[----:B------:R-:W-:Y:S01]  /*b430*/  IMAD.MOV.U32 R8, RZ, RZ, R25 ;  /* 0x000000ffff087224 */ /* 0x000fe200078e0019 */
[----:B------:R-:W-:Y:S06]  /*b440*/  @!P0 BRA `(.L_x_291) ;  /* 0x0000000000288947 */ /* 0x000fec0003800000 */
        /* <DEDUP_REMOVED lines=10> */
.L_x_291:
[----:B------:R-:W-:Y:S01]  /*b4f0*/  ISETP.NE.AND P0, PT, R2, 0x1, PT ;  /* 0x000000010200780c */ /* 0x000fe20003f05270 */
[----:B------:R-:W-:Y:S01]  /*b500*/  IMAD.MOV.U32 R13, RZ, RZ, R21 ;  /* 0x000000ffff0d7224 */ /* 0x000fe200078e0015 */
[----:B-1----:R-:W-:Y:S01]  /*b510*/  SHF.R.U64 R6, R8, R24, R9 ;  /* 0x0000001808067219 */ /* 0x002fe20000001209 */
[----:B0-----:R-:W-:Y:S01]  /*b520*/  VIADD R9, R22, 0xffffffff ;  /* 0xffffffff16097836 */ /* 0x001fe20000000000 */
[----:B------:R-:W-:Y:S02]  /*b530*/  SHF.L.U32 R30, R30, R27, RZ ;  /* 0x0000001b1e1e7219 */ /* 0x000fe400000006ff */
[----:B------:R-:W-:Y:S01]  /*b540*/  LOP3.LUT R5, R23, R32, RZ, 0xc0, !PT ;  /* 0x0000002017057212 */ /* 0x000fe200078ec0ff */
[----:B------:R-:W-:-:S04]  /*b550*/  IMAD.MOV R8, RZ, RZ, -R6 ;  /* 0x000000ffff087224 */ /* 0x000fc800078e0a06 */
[----:B------:R-:W-:Y:S01]  /*b560*/  IMAD R6, R30, R6, R5 ;  /* 0x000000061e067224 */ /* 0x000fe200078e0205 */
[----:B------:R-:W-:Y:S01]  /*b570*/  LOP3.LUT R5, R14, R9, RZ, 0xc0, !PT ;  /* 0x000000090e057212 */ /* 0x000fe200078ec0ff */
[----:B------:R-:W-:Y:S02]  /*b580*/  @P0 IMAD R3, R7, R20, R4 ;  /* 0x0000001407030224 */ /* 0x000fe400078e0204 */
[----:B--2---:R-:W-:Y:S02]  /*b590*/  IMAD R4, R8, R26, R25 ;  /* 0x0000001a08047224 */ /* 0x004fe400078e0219 */
[----:B---3--:R-:W-:Y:S02]  /*b5a0*/  IMAD R3, R6, R31, R3 ;  /* 0x0000001f06037224 */ /* 0x008fe400078e0203 */
[----:B------:R-:W-:Y:S02]  /*b5b0*/  IMAD R4, R4, R22, R5 ;  /* 0x0000001604047224 */ /* 0x000fe400078e0205 */
[----:B------:R-:W-:-:S03]  /*b5c0*/  IMAD.MOV.U32 R8, RZ, RZ, 0x1 ;  /* 0x00000001ff087424 */ /* 0x000fc600078e00ff */
[----:B------:R-:W-:Y:S02]  /*b5d0*/  SEL R6, R4, R3, !P0 ;  /* 0x0000000304067207 */ /* 0x000fe40004000000 */
[----:B------:R-:W-:-:S07]  /*b5e0*/  SEL R12, R3, R4, !P0 ;  /* 0x00000004030c7207 */ /* 0x000fce0004000000 */
.L_x_289:
[----:B------:R-:W-:-:S08]  /*b5f0*/  NOP ;  /* 0x0000000000007918 */ /* 0x000fd00000000000 */
[----:B------:R-:W0:-:S00]  /*b600*/  USETMAXREG.DEALLOC.CTAPOOL 0x28 ;  /* 0x00000028000079c8 */ /* 0x000e0000080e0500 */
[----:B0-----:R-:W-:-:S13]  /*b610*/  ISETP.NE.AND P0, PT, R0, RZ, PT ;  /* 0x000000ff0000720c */ /* 0x001fda0003f05270 */
[----:B------:R-:W-:Y:S05]  /*b620*/  @P0 EXIT ;  /* 0x000000000000094d */ /* 0x000fea0003800000 */
[----:B------:R-:W-:Y:S01]  /*b630*/  LOP3.LUT P0, RZ, R8, 0xff, RZ, 0xc0, !PT ;  /* 0x000000ff08ff7812 */ /* 0x000fe2000780c0ff */
[----:B------:R-:W-:Y:S02]  /*b640*/  IMAD.MOV.U32 R10, RZ, RZ, 0x1 ;  /* 0x00000001ff0a7424 */ /* 0x000fe400078e00ff */
[----:B------:R-:W-:-:S10]  /*b650*/  IMAD.MOV.U32 R9, RZ, RZ, RZ ;  /* 0x000000ffff097224 */ /* 0x000fd400078e00ff */
[----:B------:R-:W-:Y:S05]  /*b660*/  @!P0 BRA `(.L_x_292) ;  /* 0x0000000c00b48947 */ /* 0x000fea0003800000 */
[----:B------:R-:W0:Y:S01]  /*b670*/  LDC R0, c[0x0][0x28c] ;  /* 0x0000a300ff007b82 */ /* 0x000e220000000800 */
[----:B------:R-:W-:Y:S01]  /*b680*/  ULDC UR5, c[0x0][0x658] ;  /* 0x0001960000057ab9 */ /* 0x000fe20000000800 */
[----:B------:R-:W-:Y:S01]  /*b690*/  UMOV UR11, 0xffffffff ;  /* 0xffffffff000b7882 */ /* 0x000fe20000000000 */
[----:B------:R-:W-:Y:S01]  /*b6a0*/  UMOV UR14, 0x1 ;  /* 0x00000001000e7882 */ /* 0x000fe20000000000 */
[----:B------:R-:W-:Y:S01]  /*b6b0*/  USHF.L.U32 UR11, UR11, UR5, URZ ;  /* 0x000000050b0b7299 */ /* 0x000fe2000800063f */
[----:B------:R-:W-:Y:S01]  /*b6c0*/  BSSY B0, `(.L_x_292) ;  /* 0x00000e7000007945 */ /* 0x000fe20003800000 */
[----:B------:R-:W-:Y:S01]  /*b6d0*/  ULDC UR9, c[0x0][0xc] ;  /* 0x0000030000097ab9 */ /* 0x000fe20000000800 */
[----:B------:R-:W-:Y:S01]  /*b6e0*/  ULDC UR12, c[0x0][0x10] ;  /* 0x00000400000c7ab9 */ /* 0x000fe20000000800 */
[----:B------:R-:W1:Y:S01]  /*b6f0*/  S2UR UR8, SR_CgaCtaId ;  /* 0x00000000000879c3 */ /* 0x000e620000008800 */
[----:B------:R-:W-:Y:S01]  /*b700*/  ULOP3.LUT UR13, URZ, UR11, URZ, 0x33, !UPT ;  /* 0x0000000b3f0d7292 */ /* 0x000fe2000f8e333f */
[----:B------:R-:W-:Y:S01]  /*b710*/  LOP3.LUT R11, R19, 0x2, RZ, 0xfc, !PT ;  /* 0x00000002130b7812 */ /* 0x000fe200078efcff */
[----:B------:R-:W-:Y:S01]  /*b720*/  IMAD.MOV.U32 R10, RZ, RZ, 0x1 ;  /* 0x00000001ff0a7424 */ /* 0x000fe200078e00ff */
[----:B------:R-:W-:Y:S01]  /*b730*/  ULDC UR4, c[0x0][0x600] ;  /* 0x0001800000047ab9 */ /* 0x000fe20000000800 */
[----:B------:R-:W-:Y:S01]  /*b740*/  IMAD.MOV.U32 R9, RZ, RZ, RZ ;  /* 0x000000ffff097224 */ /* 0x000fe200078e00ff */
[----:B------:R-:W-:Y:S01]  /*b750*/  UMOV UR30, 0x5 ;  /* 0x00000005001e7882 */ /* 0x000fe20000000000 */
[----:B------:R-:W-:-:S02]  /*b760*/  UIADD3 UR4, UR4, -0x1, URZ ;  /* 0xffffffff04047890 */ /* 0x000fc4000fffe03f */
[----:B------:R-:W-:Y:S01]  /*b770*/  USHF.L.U32 UR5, UR14, UR5, URZ ;  /* 0x000000050e057299 */ /* 0x000fe2000800063f */
[----:B------:R-:W-:Y:S01]  /*b780*/  ULDC.64 UR40, c[0x0][0x198] ;  /* 0x0000660000287ab9 */ /* 0x000fe20000000a00 */
[----:B0-----:R-:W-:-:S05]  /*b790*/  VIADD R0, R0, 0x3f ;  /* 0x0000003f00007836 */ /* 0x001fca0000000000 */
[----:B------:R-:W-:Y:S01]  /*b7a0*/  SHF.R.S32.HI R3, RZ, 0x1f, R0 ;  /* 0x0000001fff037819 */ /* 0x000fe20000011400 */
[----:B-1----:R-:W-:-:S03]  /*b7b0*/  ULOP3.LUT UR10, UR8, 0x1, URZ, 0xc0, !UPT ;  /* 0x00000001080a7892 */ /* 0x002fc6000f8ec03f */
[----:B------:R-:W-:Y:S01]  /*b7c0*/  LEA.HI R3, R3, R0, RZ, 0x6 ;  /* 0x0000000003037211 */ /* 0x000fe200078f30ff */
[----:B------:R-:W-:Y:S01]  /*b7d0*/  USHF.R.U32.HI UR37, URZ, 0x1, UR8 ;  /* 0x000000013f257899 */ /* 0x000fe20008011608 */
[----:B------:R-:W-:Y:S01]  /*b7e0*/  IMAD.MOV.U32 R0, RZ, RZ, 0x1 ;  /* 0x00000001ff007424 */ /* 0x000fe200078e00ff */
[----:B------:R-:W-:Y:S01]  /*b7f0*/  USHF.L.U32 UR6, UR8, 0x6, URZ ;  /* 0x0000000608067899 */ /* 0x000fe2000800063f */
[--C-:B------:R-:W-:Y:S01]  /*b800*/  SHF.R.S32.HI R8, RZ, 0x6, R3.reuse ;  /* 0x00000006ff087819 */ /* 0x100fe20000011403 */
[----:B------:R-:W-:Y:S02]  /*b810*/  USHF.L.U32 UR7, UR8, 0xb, URZ ;  /* 0x0000000b08077899 */ /* 0x000fe4000800063f */
[----:B------:R-:W-:Y:S01]  /*b820*/  ULOP3.LUT UR8, UR8, 0xfffffffe, URZ, 0xc0, !UPT ;  /* 0xfffffffe08087892 */ /* 0x000fe2000f8ec03f */
[----:B------:R-:W-:Y:S01]  /*b830*/  PRMT R3, R0, 0x7610, R3 ;  /* 0x0000761000037816 */ /* 0x000fe20000000003 */
[----:B------:R-:W-:Y:S01]  /*b840*/  UISETP.GT.U32.AND UP0, UPT, UR10, 0xffff, UPT ;  /* 0x0000ffff0a00788c */ /* 0x000fe2000bf04070 */
[----:B------:R-:W-:Y:S01]  /*b850*/  VIADD R0, R8, 0x1 ;  /* 0x0000000108007836 */ /* 0x000fe20000000000 */
[----:B------:R-:W-:-:S02]  /*b860*/  USHF.L.U32 UR21, UR14, UR8, URZ ;  /* 0x000000080e157299 */ /* 0x000fc4000800063f */
[----:B------:R-:W-:Y:S02]  /*b870*/  ULOP3.LUT UR11, UR8, 0x1, URZ, 0xfc, !UPT ;  /* 0x00000001080b7892 */ /* 0x000fe4000f8efc3f */
[----:B------:R-:W-:Y:S02]  /*b880*/  UIMAD.WIDE.U32 UR8, UR9, UR12, URZ ;  /* 0x0000000c090872a5 */ /* 0x000fe4000f8e003f */
[----:B------:R-:W-:Y:S01]  /*b890*/  USEL UR10, UR10, 0xffff, !UP0 ;  /* 0x0000ffff0a0a7887 */ /* 0x000fe2000c000000 */
[----:B------:R-:W-:Y:S01]  /*b8a0*/  ULDC UR12, c[0x0][0x14] ;  /* 0x00000500000c7ab9 */ /* 0x000fe20000000800 */
[----:B------:R-:W-:Y:S02]  /*b8b0*/  USHF.L.U32 UR11, UR14, UR11, URZ ;  /* 0x0000000b0e0b7299 */ /* 0x000fe4000800063f */
[----:B------:R-:W-:Y:S02]  /*b8c0*/  UIMAD.WIDE.U32 UR38, UR8, UR12, URZ ;  /* 0x0000000c082672a5 */ /* 0x000fe4000f8e003f */
[----:B------:R-:W-:-:S02]  /*b8d0*/  UIMAD UR29, UR9, UR12, URZ ;  /* 0x0000000c091d72a4 */ /* 0x000fc4000f8e023f */
[----:B------:R-:W-:Y:S02]  /*b8e0*/  ULOP3.LUT UR10, UR10, 0xffff, URZ, 0xc0, !UPT ;  /* 0x0000ffff0a0a7892 */ /* 0x000fe4000f8ec03f */
[----:B------:R-:W-:Y:S02]  /*b8f0*/  ULOP3.LUT UR6, UR6, 0x40, URZ, 0xc0, !UPT ;  /* 0x0000004006067892 */ /* 0x000fe4000f8ec03f */
[----:B------:R-:W-:Y:S02]  /*b900*/  ULOP3.LUT UR7, UR7, 0x800, URZ, 0xc0, !UPT ;  /* 0x0000080007077892 */ /* 0x000fe4000f8ec03f */
[----:B------:R-:W-:Y:S02]  /*b910*/  ULOP3.LUT UR21, UR21, UR11, URZ, 0xfc, !UPT ;  /* 0x0000000b15157292 */ /* 0x000fe4000f8efc3f */
[----:B------:R-:W-:Y:S02]  /*b920*/  UIADD3 UR29, UR39, UR29, URZ ;  /* 0x0000001d271d7290 */ /* 0x000fe4000fffe03f */
[----:B------:R-:W-:-:S12]  /*b930*/  USHF.L.U32 UR30, UR30, UR10, URZ ;  /* 0x0000000a1e1e7299 */ /* 0x000fd8000800063f */
.L_x_303:
[----:B------:R-:W-:-:S03]  /*b940*/  UMOV UR8, 0xffffffff ;  /* 0xffffffff00087882 */ /* 0x000fc60000000000 */
[----:B------:R-:W-:Y:S05]  /*b950*/  BRA.DIV UR8, `(.L_x_293) ;  /* 0x0000000e08987947 */ /* 0x000fea000b800000 */
[----:B------:R-:W-:-:S13]  /*b960*/  ELECT P6, URZ, PT ;  /* 0x00000000003f782f */ /* 0x000fda00038c0000 */
.L_x_312:
[----:B------:R-:W0:Y:S01]  /*b970*/  LDC R4, c[0x0][0x28c] ;  /* 0x0000a300ff047b82 */ /* 0x000e220000000800 */
[----:B------:R-:W-:Y:S01]  /*b980*/  BSSY B1, `(.L_x_294) ;  /* 0x0000048000017945 */ /* 0x000fe20003800000 */
[----:B0-----:R-:W-:-:S13]  /*b990*/  ISETP.LT.OR P6, PT, R4, 0x1, !P6 ;  /* 0x000000010400780c */ /* 0x001fda00077c1670 */
[----:B------:R-:W-:Y:S05]  /*b9a0*/  @P6 BRA `(.L_x_295) ;  /* 0x0000000400146947 */ /* 0x000fea0003800000 */
[----:B------:R-:W-:Y:S01]  /*b9b0*/  LEA R12, R12, UR37, 0x1 ;  /* 0x000000250c0c7c11 */ /* 0x000fe2000f8e08ff */
[----:B------:R-:W-:Y:S01]  /*b9c0*/  IMAD.MOV.U32 R22, RZ, RZ, RZ ;  /* 0x000000ffff167224 */ /* 0x000fe200078e00ff */
[----:B------:R-:W-:Y:S01]  /*b9d0*/  LEA R15, R6, UR6, 0x7 ;  /* 0x00000006060f7c11 */ /* 0x000fe2000f8e38ff */
[----:B------:R-:W-:Y:S02]  /*b9e0*/  IMAD.MOV.U32 R4, RZ, RZ, R0 ;  /* 0x000000ffff047224 */ /* 0x000fe400078e0000 */
[----:B------:R-:W-:Y:S02]  /*b9f0*/  IMAD.MOV.U32 R5, RZ, RZ, R10 ;  /* 0x000000ffff057224 */ /* 0x000fe400078e000a */
[----:B------:R-:W-:Y:S02]  /*ba00*/  IMAD.MOV.U32 R6, RZ, RZ, R9 ;  /* 0x000000ffff067224 */ /* 0x000fe400078e0009 */
[----:B------:R-:W-:-:S07]  /*ba10*/  IMAD.SHL.U32 R14, R12, 0x80, RZ ;  /* 0x000000800c0e7824 */ /* 0x000fce00078e00ff */
.L_x_298:
[----:B------:R-:W0:Y:S01]  /*ba20*/  S2R R12, SR_CgaCtaId ;  /* 0x00000000000c7919 */ /* 0x000e220000008800 */
[----:B------:R-:W-:Y:S02]  /*ba30*/  MOV R7, 0x400 ;  /* 0x0000040000077802 */ /* 0x000fe40000000f00 */
[----:B------:R-:W-:Y:S02]  /*ba40*/  LOP3.LUT P1, RZ, R18, 0x7f, RZ, 0xc0, !PT ;  /* 0x0000007f12ff7812 */ /* 0x000fe4000782c0ff */
[----:B0-----:R-:W-:Y:S02]  /*ba50*/  LEA R21, R12, R7, 0x18 ;  /* 0x000000070c157211 */ /* 0x001fe400078ec0ff */
[----:B------:R-:W-:-:S09]  /*ba60*/  SHF.L.U32 R7, R5, 0x1f, RZ ;  /* 0x0000001f05077819 */ /* 0x000fd200000006ff */
[----:B------:R-:W0:Y:S01]  /*ba70*/  @!P1 LDC R12, c[0x0][0x500] ;  /* 0x00014000ff0c9b82 */ /* 0x000e220000000800 */
[----:B------:R-:W-:-:S04]  /*ba80*/  IMAD R20, R6, 0x8, R21 ;  /* 0x0000000806147824 */ /* 0x000fc800078e0215 */
[----:B------:R-:W1:Y:S02]  /*ba90*/  SYNCS.PHASECHK.TRANS64.TRYWAIT P0, [R20+URZ+0x10], R7 ;  /* 0x00001007140075a7 */ /* 0x000e64000800017f */
[----:B-1----:R-:W-:Y:S05]  /*baa0*/  @!P0 BRA `(.L_x_296) ;  /* 0x0000000c00648947 */ /* 0x002fea0003800000 */
.L_x_313:
[----:B-1----:R-:W-:Y:S01]  /*bab0*/  PRMT R7, R11, 0x9910, RZ ;  /* 0x000099100b077816 */ /* 0x002fe200000000ff */
[----:B0-----:R0:W-:Y:S03]  /*bac0*/  @!P1 SYNCS.ARRIVE.TRANS64 RZ, [R20+URZ], R12 ;  /* 0x0000000c14ff99a7 */ /* 0x0011e6000800003f */
[----:B------:R-:W-:-:S13]  /*bad0*/  ISETP.NE.AND P0, PT, R7, 0x2, PT ;  /* 0x000000020700780c */ /* 0x000fda0003f05270 */
[----:B0-----:R-:W-:Y:S05]  /*bae0*/  @P0 BRA `(.L_x_297) ;  /* 0x0000000000040947 */ /* 0x001fea0003800000 */
[----:B------:R-:W-:Y:S01]  /*baf0*/  BPT.TRAP 0x1 ;  /* 0x000000040000795c */ /* 0x000fe20000300000 */
.L_x_297:
[----:B------:R-:W-:Y:S01]  /*bb00*/  LEA R7, R6, UR37, 0x2 ;  /* 0x0000002506077c11 */ /* 0x000fe2000f8e10ff */
[----:B------:R-:W-:Y:S01]  /*bb10*/  VIADD R4, R4, 0xffffffff ;  /* 0xffffffff04047836 */ /* 0x000fe20000000000 */
[----:B------:R-:W-:Y:S01]  /*bb20*/  LEA R12, R6, UR7, 0xd ;  /* 0x00000007060c7c11 */ /* 0x000fe2000f8e68ff */
[----:B------:R-:W-:Y:S01]  /*bb30*/  UIADD3 UR14, UP0, UR40, 0xf0, URZ ;  /* 0x000000f0280e7890 */ /* 0x000fe2000ff1e03f */
[----:B------:R-:W-:Y:S01]  /*bb40*/  R2UR UR34, R22 ;  /* 0x00000000162272ca */ /* 0x000fe200000e0000 */
[----:B------:R-:W-:Y:S01]  /*bb50*/  IMAD.SHL.U32 R7, R7, 0x1000, RZ ;  /* 0x0000100007077824 */ /* 0x000fe200078e00ff */
[----:B------:R-:W-:Y:S01]  /*bb60*/  R2UR UR33, R20 ;  /* 0x00000000142172ca */ /* 0x000fe200000e0000 */
[--C-:B------:R-:W-:Y:S01]  /*bb70*/  IMAD R12, R12, 0x4, R21.reuse ;  /* 0x000000040c0c7824 */ /* 0x100fe200078e0215 */
[----:B------:R-:W-:Y:S01]  /*bb80*/  R2UR UR36, R13 ;  /* 0x000000000d2472ca */ /* 0x000fe200000e0000 */
[----:B------:R-:W-:Y:S01]  /*bb90*/  IMAD R7, R7, 0x4, R21 ;  /* 0x0000000407077824 */ /* 0x000fe200078e0215 */
[----:B------:R-:W-:Y:S01]  /*bba0*/  R2UR UR35, R14 ;  /* 0x000000000e2372ca */ /* 0x000fe200000e0000 */
[----:B------:R-:W-:Y:S01]  /*bbb0*/  UIADD3 UR42, UP1, UR40, 0x1f0, URZ ;  /* 0x000001f0282a7890 */ /* 0x000fe2000ff3e03f */
[----:B------:R-:W-:Y:S01]  /*bbc0*/  R2UR UR8, R12 ;  /* 0x000000000c0872ca */ /* 0x000fe200000e0000 */
[----:B------:R-:W-:Y:S01]  /*bbd0*/  UIADD3.X UR15, URZ, UR41, URZ, UP0, !UPT ;  /* 0x000000293f0f7290 */ /* 0x000fe200087fe43f */
[----:B------:R-:W-:Y:S01]  /*bbe0*/  R2UR UR24, R7 ;  /* 0x00000000071872ca */ /* 0x000fe200000e0000 */
[----:B------:R-:W-:Y:S01]  /*bbf0*/  UPRMT UR31, URZ, 0x5410, UR30 ;  /* 0x000054103f1f7896 */ /* 0x000fe2000800001e */
[----:B------:R-:W-:Y:S01]  /*bc00*/  R2UR UR19, R15 ;  /* 0x000000000f1372ca */ /* 0x000fe200000e0000 */
[----:B------:R-:W-:Y:S01]  /*bc10*/  UIADD3 UR26, UR34, 0x20, URZ ;  /* 0x00000020221a7890 */ /* 0x000fe2000fffe03f */
[----:B------:R-:W-:Y:S01]  /*bc20*/  ISETP.GT.AND P1, PT, R4, 0x1, PT ;  /* 0x000000010400780c */ /* 0x000fe20003f24270 */
[----:B------:R-:W-:Y:S01]  /*bc30*/  UIADD3.X UR43, URZ, UR41, URZ, UP1, !UPT ;  /* 0x000000293f2b7290 */ /* 0x000fe20008ffe43f */
[----:B------:R-:W-:Y:S01]  /*bc40*/  VIADD R6, R6, 0x1 ;  /* 0x0000000106067836 */ /* 0x000fe20000000000 */
[----:B------:R-:W-:Y:S01]  /*bc50*/  UPRMT UR44, URZ, 0x5410, UR21 ;  /* 0x000054103f2c7896 */ /* 0x000fe20008000015 */
[----:B------:R-:W-:Y:S01]  /*bc60*/  VIADD R22, R22, 0x40 ;  /* 0x0000004016167836 */ /* 0x000fe20000000000 */
[----:B------:R-:W-:Y:S01]  /*bc70*/  UMOV UR22, 0x0 ;  /* 0x0000000000167882 */ /* 0x000fe20000000000 */
[----:B------:R-:W-:Y:S01]  /*bc80*/  UMOV UR23, 0x10000000 ;  /* 0x1000000000177882 */ /* 0x000fe20000000000 */
[----:B------:R-:W-:Y:S01]  /*bc90*/  UIADD3 UR16, UR8, 0x20100, URZ ;  /* 0x0002010008107890 */ /* 0x000fe2000fffe03f */
[----:B------:R-:W-:Y:S01]  /*bca0*/  ISETP.NE.AND P0, PT, R6, 0x2, PT ;  /* 0x000000020600780c */ /* 0x000fe20003f05270 */
[----:B------:R-:W-:-:S02]  /*bcb0*/  UIADD3 UR32, UR24, 0x100, URZ ;  /* 0x0000010018207890 */ /* 0x000fc4000fffe03f */
[----:B------:R-:W-:Y:S01]  /*bcc0*/  UIADD3 UR24, UR24, 0x8100, URZ ;  /* 0x0000810018187890 */ /* 0x000fe2000fffe03f */
[----:B------:R-:W-:Y:S01]  /*bcd0*/  SEL R12, RZ, 0x1, P0 ;  /* 0x00000001ff0c7807 */ /* 0x000fe20000000000 */
[----:B------:R-:W-:Y:S01]  /*bce0*/  UIADD3 UR8, UR8, 0x24100, URZ ;  /* 0x0002410008087890 */ /* 0x000fe2000fffe03f */
[----:B------:R-:W-:Y:S01]  /*bcf0*/  SEL R6, R6, RZ, P0 ;  /* 0x000000ff06067207 */ /* 0x000fe20000000000 */
[----:B------:R-:W-:Y:S01]  /*bd00*/  UMOV UR25, UR33 ;  /* 0x0000002100197c82 */ /* 0x000fe20008000000 */
[----:B------:R-:W-:Y:S01]  /*bd10*/  UMOV UR28, UR36 ;  /* 0x00000024001c7c82 */ /* 0x000fe20008000000 */
[----:B------:R-:W-:Y:S01]  /*bd20*/  UMOV UR27, UR35 ;  /* 0x00000023001b7c82 */ /* 0x000fe20008000000 */
[----:B------:R-:W-:Y:S01]  /*bd30*/  UMOV UR17, UR33 ;  /* 0x0000002100117c82 */ /* 0x000fe20008000000 */
[----:B------:R-:W-:Y:S01]  /*bd40*/  UMOV UR18, UR34 ;  /* 0x0000002200127c82 */ /* 0x000fe20008000000 */
[----:B------:R-:W-:Y:S01]  /*bd50*/  UMOV UR20, UR36 ;  /* 0x0000002400147c82 */ /* 0x000fe20008000000 */
[----:B------:R0:W-:Y:S01]  /*bd60*/  UTMALDG.3D.MULTICAST [UR32], [UR14], UR31, desc[UR22] ;  /* 0x000016200e0073b4 */ /* 0x0001e2000801181f */
[----:B------:R-:W-:Y:S01]  /*bd70*/  UMOV UR9, UR33 ;  /* 0x0000002100097c82 */ /* 0x000fe20008000000 */
[----:B------:R-:W-:Y:S01]  /*bd80*/  UMOV UR11, UR19 ;  /* 0x00000013000b7c82 */ /* 0x000fe20008000000 */
[----:B------:R-:W-:Y:S01]  /*bd90*/  UMOV UR12, UR36 ;  /* 0x00000024000c7c82 */ /* 0x000fe20008000000 */
[----:B------:R-:W-:Y:S01]  /*bda0*/  UMOV UR10, UR26 ;  /* 0x0000001a000a7c82 */ /* 0x000fe20008000000 */
[----:B------:R-:W-:Y:S01]  /*bdb0*/  LOP3.LUT R5, R5, R12, RZ, 0x3c, !PT ;  /* 0x0000000c05057212 */ /* 0x000fe200078e3cff */
[----:B------:R0:W-:Y:S01]  /*bdc0*/  UTMALDG.3D.MULTICAST [UR24], [UR14], UR31, desc[UR22] ;  /* 0x000016180e0073b4 */ /* 0x0001e2000801181f */
[----:B------:R0:W-:Y:S01]  /*bdd0*/  UTMALDG.3D.MULTICAST [UR16], [UR42], UR44, desc[UR22] ;  /* 0x000016102a0073b4 */ /* 0x0001e2000801182c */
[----:B------:R0:W-:Y:S02]  /*bde0*/  UTMALDG.3D.MULTICAST [UR8], [UR42], UR44, desc[UR22] ;  /* 0x000016082a0073b4 */ /* 0x0001e4000801182c */
[----:B0-----:R-:W-:Y:S05]  /*bdf0*/  @P1 BRA `(.L_x_298) ;  /* 0xfffffffc00081947 */ /* 0x001fea000383ffff */
.L_x_295:
[----:B------:R-:W-:Y:S05]  /*be00*/  BSYNC B1 ;  /* 0x0000000000017941 */ /* 0x000fea0003800000 */
.L_x_294:
[----:B------:R-:W-:Y:S01]  /*be10*/  LOP3.LUT P1, RZ, R3, 0xff, RZ, 0xc0, !PT ;  /* 0x000000ff03ff7812 */ /* 0x000fe2000782c0ff */
[----:B------:R-:W-:Y:S01]  /*be20*/  IMAD.IADD R9, R8, 0x1, R9 ;  /* 0x0000000108097824 */ /* 0x000fe200078e0209 */
[----:B------:R-:W-:Y:S01]  /*be30*/  IADD3 R16, P2, R16, UR38, RZ ;  /* 0x0000002610107c10 */ /* 0x000fe2000ff5e0ff */
[----:B------:R-:W-:Y:S01]  /*be40*/  ULDC.64 UR8, c[0x0][0x650] ;  /* 0x0001940000087ab9 */ /* 0x000fe20000000a00 */
[----:B------:R-:W-:Y:S01]  /*be50*/  BSSY B1, `(.L_x_299) ;  /* 0x000006b000017945 */ /* 0x000fe20003800000 */
[----:B------:R-:W-:Y:S01]  /*be60*/  IMAD.MOV.U32 R12, RZ, RZ, -0x1 ;  /* 0xffffffffff0c7424 */ /* 0x000fe200078e00ff */
[----:B------:R-:W-:Y:S01]  /*be70*/  SHF.R.U32.HI R3, RZ, 0x1, R9 ;  /* 0x00000001ff037819 */ /* 0x000fe20000011609 */
[----:B------:R-:W-:Y:S01]  /*be80*/  IMAD.MOV.U32 R6, RZ, RZ, -0x1 ;  /* 0xffffffffff067424 */ /* 0x000fe200078e00ff */
[----:B------:R-:W-:Y:S01]  /*be90*/  ISETP.GT.U32.AND P0, PT, R9, 0x1, PT ;  /* 0x000000010900780c */ /* 0x000fe20003f04070 */
[----:B------:R-:W-:Y:S01]  /*bea0*/  IMAD.MOV.U32 R13, RZ, RZ, -0x1 ;  /* 0xffffffffff0d7424 */ /* 0x000fe200078e00ff */
[----:B------:R-:W-:-:S02]  /*beb0*/  LOP3.LUT R3, R3, 0x1, RZ, 0xc0, !PT ;  /* 0x0000000103037812 */ /* 0x000fc400078ec0ff */
[----:B------:R-:W-:Y:S01]  /*bec0*/  ISETP.LT.U32.AND P0, PT, R8, 0x2, P0 ;  /* 0x000000020800780c */ /* 0x000fe20000701070 */
[----:B------:R-:W0:Y:S01]  /*bed0*/  @P1 S2R R5, SR_CgaCtaId ;  /* 0x0000000000051919 */ /* 0x000e220000008800 */
[----:B------:R-:W-:Y:S02]  /*bee0*/  @P1 MOV R4, 0x400 ;  /* 0x0000040000041802 */ /* 0x000fe40000000f00 */
[----:B------:R-:W-:Y:S02]  /*bef0*/  IADD3.X R17, R17, UR29, RZ, P2, !PT ;  /* 0x0000001d11117c10 */ /* 0x000fe400097fe4ff */
[----:B------:R-:W-:Y:S02]  /*bf00*/  ISETP.GE.U32.AND P2, PT, R16, UR8, PT ;  /* 0x0000000810007c0c */ /* 0x000fe4000bf46070 */
[----:B------:R-:W-:Y:S02]  /*bf10*/  LOP3.LUT R9, R9, 0x1, RZ, 0xc0, !PT ;  /* 0x0000000109097812 */ /* 0x000fe400078ec0ff */
[----:B0-----:R-:W-:-:S04]  /*bf20*/  @P1 LEA R4, R5, R4, 0x18 ;  /* 0x0000000405041211 */ /* 0x001fc800078ec0ff */
[----:B------:R0:W-:Y:S01]  /*bf30*/  @P1 SYNCS.ARRIVE.TRANS64.A1T0 RZ, [R4+URZ+0x38], RZ ;  /* 0x000038ff04ff19a7 */ /* 0x0001e2000810003f */
[----:B------:R-:W-:Y:S02]  /*bf40*/  ISETP.NE.U32.AND P1, PT, R3, 0x1, PT ;  /* 0x000000010300780c */ /* 0x000fe40003f25070 */
[----:B------:R-:W-:Y:S02]  /*bf50*/  SEL R3, RZ, 0x1, !P0 ;  /* 0x00000001ff037807 */ /* 0x000fe40004000000 */
[----:B------:R-:W-:Y:S02]  /*bf60*/  ISETP.GE.U32.AND.EX P0, PT, R17, UR9, PT, P2 ;  /* 0x0000000911007c0c */ /* 0x000fe4000bf06120 */
[----:B------:R-:W-:-:S04]  /*bf70*/  ISETP.GT.U32.AND P1, PT, R8, 0x1, !P1 ;  /* 0x000000010800780c */ /* 0x000fc80004f24070 */
[----:B0-----:R-:W-:-:S04]  /*bf80*/  SEL R4, RZ, 0x1, !P1 ;  /* 0x00000001ff047807 */ /* 0x001fc80004800000 */
[--C-:B------:R-:W-:Y:S02]  /*bf90*/  LOP3.LUT R10, R4, R10, R3.reuse, 0x96, !PT ;  /* 0x0000000a040a7212 */ /* 0x100fe400078e9603 */
[----:B------:R-:W-:Y:S02]  /*bfa0*/  PRMT R4, RZ, 0x7610, R4 ;  /* 0x00007610ff047816 */ /* 0x000fe40000000004 */
[----:B------:R-:W-:Y:S01]  /*bfb0*/  PRMT R3, RZ, 0x7610, R3 ;  /* 0x00007610ff037816 */ /* 0x000fe20000000003 */
[----:B------:R-:W-:Y:S06]  /*bfc0*/  @P0 BRA `(.L_x_300) ;  /* 0x00000004004c0947 */ /* 0x000fec0003800000 */
[----:B------:R-:W0:Y:S01]  /*bfd0*/  S2R R14, SR_CTAID.X ;  /* 0x00000000000e7919 */ /* 0x000e220000002500 */
[----:B------:R-:W-:Y:S01]  /*bfe0*/  ULDC.64 UR8, c[0x0][0x628] ;  /* 0x00018a0000087ab9 */ /* 0x000fe20000000a00 */
[----:B------:R-:W1:Y:S01]  /*bff0*/  LDC R15, c[0x0][0x144] ;  /* 0x00005100ff0f7b82 */ /* 0x000e620000000800 */
[----:B------:R-:W-:Y:S01]  /*c000*/  ISETP.NE.U32.AND P0, PT, RZ, UR8, PT ;  /* 0x00000008ff007c0c */ /* 0x000fe2000bf05070 */
[----:B------:R-:W2:Y:S01]  /*c010*/  S2R R12, SR_CTAID.Y ;  /* 0x00000000000c7919 */ /* 0x000ea20000002600 */
[----:B------:R-:W-:Y:S01]  /*c020*/  ULDC UR10, c[0x0][0x150] ;  /* 0x00005400000a7ab9 */ /* 0x000fe20000000800 */
[----:B------:R-:W-:Y:S01]  /*c030*/  ULDC UR11, c[0x0][0x630] ;  /* 0x00018c00000b7ab9 */ /* 0x000fe20000000800 */
[----:B------:R-:W-:Y:S01]  /*c040*/  ISETP.NE.AND.EX P0, PT, RZ, UR9, PT, P0 ;  /* 0x00000009ff007c0c */ /* 0x000fe2000bf05300 */
[----:B------:R-:W-:Y:S01]  /*c050*/  IMAD.MOV.U32 R4, RZ, RZ, R16 ;  /* 0x000000ffff047224 */ /* 0x000fe200078e0010 */
[----:B0-----:R-:W-:-:S05]  /*c060*/  I2FP.F32.U32 R5, R14 ;  /* 0x0000000e00057245 */ /* 0x001fca0000201000 */
[----:B------:R-:W-:Y:S01]  /*c070*/  FMUL R20, R5, UR10 ;  /* 0x0000000a05147c20 */ /* 0x000fe20008400000 */
[----:B------:R-:W-:-:S05]  /*c080*/  IMAD.MOV.U32 R5, RZ, RZ, R17 ;  /* 0x000000ffff057224 */ /* 0x000fca00078e0011 */
[----:B--2---:R-:W-:Y:S05]  /*c090*/  @!P0 BRA `(.L_x_301) ;  /* 0x0000000000288947 */ /* 0x004fea0003800000 */
[----:B------:R-:W-:Y:S02]  /*c0a0*/  ULDC UR10, c[0x0][0x634] ;  /* 0x00018d00000a7ab9 */ /* 0x000fe40000000800 */
[----:B------:R-:W-:-:S05]  /*c0b0*/  IADD3 R5, P0, R16, UR10, RZ ;  /* 0x0000000a10057c10 */ /* 0x000fca000ff1e0ff */
[----:B------:R-:W-:-:S04]  /*c0c0*/  IMAD.X R13, RZ, RZ, R17, P0 ;  /* 0x000000ffff0d7224 */ /* 0x000fc800000e0611 */
[----:B------:R-:W-:-:S04]  /*c0d0*/  IMAD.WIDE.U32 R6, R13, UR8, RZ ;  /* 0x000000080d067c25 */ /* 0x000fc8000f8e00ff */
[----:B------:R-:W-:-:S04]  /*c0e0*/  IMAD.WIDE.U32 R6, P0, R5, UR9, R6 ;  /* 0x0000000905067c25 */ /* 0x000fc8000f800006 */
[----:B------:R-:W-:-:S04]  /*c0f0*/  IMAD.WIDE.U32 R4, R5, UR8, RZ ;  /* 0x0000000805047c25 */ /* 0x000fc8000f8e00ff */
[----:B------:R-:W-:Y:S01]  /*c100*/  IMAD.MOV.U32 R4, RZ, RZ, R7 ;  /* 0x000000ffff047224 */ /* 0x000fe200078e0007 */
[----:B------:R-:W-:Y:S01]  /*c110*/  IADD3 RZ, P1, R5, R6, RZ ;  /* 0x0000000605ff7210 */ /* 0x000fe20007f3e0ff */
[----:B------:R-:W-:-:S04]  /*c120*/  IMAD.X R5, RZ, RZ, RZ, P0 ;  /* 0x000000ffff057224 */ /* 0x000fc800000e06ff */
[----:B------:R-:W-:-:S08]  /*c130*/  IMAD.WIDE.U32.X R4, R13, UR9, R4, P1 ;  /* 0x000000090d047c25 */ /* 0x000fd000088e0404 */
.L_x_301:
[--C-:B------:R-:W-:Y:S01]  /*c140*/  SHF.R.U64 R13, R4, UR11, R5.reuse ;  /* 0x0000000b040d7c19 */ /* 0x100fe20008001205 */
[----:B------:R-:W0:Y:S01]  /*c150*/  F2I.U32.TRUNC.NTZ R20, R20 ;  /* 0x0000001400147305 */ /* 0x000e22000020f000 */
[----:B------:R-:W-:Y:S01]  /*c160*/  SHF.R.U32.HI R4, RZ, UR11, R5 ;  /* 0x0000000bff047c19 */ /* 0x000fe20008011605 */
[----:B------:R-:W-:Y:S01]  /*c170*/  ULDC.64 UR8, c[0x0][0x620] ;  /* 0x0001880000087ab9 */ /* 0x000fe20000000a00 */
[----:B------:R-:W-:Y:S01]  /*c180*/  IADD3 R7, P0, RZ, -R13, RZ ;  /* 0x8000000dff077210 */ /* 0x000fe20007f1e0ff */
[----:B------:R-:W-:Y:S01]  /*c190*/  ULDC.64 UR10, c[0x0][0x640] ;  /* 0x00019000000a7ab9 */ /* 0x000fe20000000a00 */
[----:B------:R-:W2:Y:S03]  /*c1a0*/  LDC R21, c[0x0][0x148] ;  /* 0x00005200ff157b82 */ /* 0x000ea60000000800 */
[----:B------:R-:W-:Y:S01]  /*c1b0*/  IMAD.X R4, RZ, RZ, ~R4, P0 ;  /* 0x000000ffff047224 */ /* 0x000fe200000e0e04 */
[----:B------:R-:W-:-:S03]  /*c1c0*/  ISETP.NE.U32.AND P0, PT, RZ, UR10, PT ;  /* 0x0000000aff007c0c */ /* 0x000fc6000bf05070 */
[----:B------:R-:W-:Y:S01]  /*c1d0*/  IMAD R6, R4, UR8, RZ ;  /* 0x0000000804067c24 */ /* 0x000fe2000f8e02ff */
[----:B------:R-:W-:Y:S01]  /*c1e0*/  ISETP.NE.AND.EX P0, PT, RZ, UR11, PT, P0 ;  /* 0x0000000bff007c0c */ /* 0x000fe2000bf05300 */
[----:B------:R-:W-:Y:S01]  /*c1f0*/  IMAD.WIDE.U32 R4, R7, UR8, R16 ;  /* 0x0000000807047c25 */ /* 0x000fe2000f8e0010 */
[----:B------:R-:W-:-:S03]  /*c200*/  ULDC UR8, c[0x0][0x618] ;  /* 0x0001860000087ab9 */ /* 0x000fc60000000800 */
[----:B------:R-:W-:Y:S01]  /*c210*/  IMAD R7, R7, UR9, R6 ;  /* 0x0000000907077c24 */ /* 0x000fe2000f8e0206 */
[----:B------:R-:W-:Y:S01]  /*c220*/  ULDC UR9, c[0x0][0x154] ;  /* 0x0000550000097ab9 */ /* 0x000fe20000000800 */
[----:B0-----:R-:W-:Y:S02]  /*c230*/  IMAD.MOV R6, RZ, RZ, -R20 ;  /* 0x000000ffff067224 */ /* 0x001fe400078e0a14 */
[----:B------:R-:W-:Y:S02]  /*c240*/  IMAD.IADD R5, R5, 0x1, R7 ;  /* 0x0000000105057824 */ /* 0x000fe400078e0207 */
[----:B-1----:R-:W-:Y:S01]  /*c250*/  IMAD R14, R15, R6, R14 ;  /* 0x000000060f0e7224 */ /* 0x002fe200078e020e */
[----:B------:R-:W-:Y:S02]  /*c260*/  I2FP.F32.U32 R6, R12 ;  /* 0x0000000c00067245 */ /* 0x000fe40000201000 */
[--C-:B------:R-:W-:Y:S02]  /*c270*/  SHF.R.U64 R15, R4, UR8, R5.reuse ;  /* 0x00000008040f7c19 */ /* 0x100fe40008001205 */
[----:B------:R-:W-:Y:S01]  /*c280*/  SHF.R.U32.HI R4, RZ, UR8, R5 ;  /* 0x00000008ff047c19 */ /* 0x000fe20008011605 */
[----:B------:R-:W-:Y:S01]  /*c290*/  FMUL R6, R6, UR9 ;  /* 0x0000000906067c20 */ /* 0x000fe20008400000 */
[----:B------:R-:W-:-:S02]  /*c2a0*/  ULDC UR8, c[0x0][0x608] ;  /* 0x0001820000087ab9 */ /* 0x000fc40000000800 */
[--C-:B------:R-:W-:Y:S01]  /*c2b0*/  SHF.R.U64 R22, R15, UR8, R4.reuse ;  /* 0x000000080f167c19 */ /* 0x100fe20008001204 */
[----:B------:R0:W1:Y:S01]  /*c2c0*/  F2I.U32.TRUNC.NTZ R24, R6 ;  /* 0x0000000600187305 */ /* 0x000062000020f000 */
[----:B------:R-:W-:Y:S01]  /*c2d0*/  SHF.R.U32.HI R5, RZ, UR8, R4 ;  /* 0x00000008ff057c19 */ /* 0x000fe20008011604 */
[----:B------:R-:W-:-:S03]  /*c2e0*/  ULDC UR8, c[0x0][0x658] ;  /* 0x0001960000087ab9 */ /* 0x000fc60000000800 */
[--C-:B------:R-:W-:Y:S02]  /*c2f0*/  SHF.R.U64 R20, R22, UR8, R5.reuse ;  /* 0x0000000816147c19 */ /* 0x100fe40008001205 */
[----:B------:R-:W-:-:S03]  /*c300*/  SHF.R.U32.HI R23, RZ, UR8, R5 ;  /* 0x00000008ff177c19 */ /* 0x000fc60008011605 */
[----:B------:R-:W-:Y:S02]  /*c310*/  IMAD.MOV.U32 R4, RZ, RZ, R20 ;  /* 0x000000ffff047224 */ /* 0x000fe400078e0014 */
[----:B------:R-:W-:Y:S01]  /*c320*/  IMAD.MOV.U32 R5, RZ, RZ, R23 ;  /* 0x000000ffff057224 */ /* 0x000fe200078e0017 */
[----:B0-----:R-:W-:Y:S06]  /*c330*/  @!P0 BRA `(.L_x_302) ;  /* 0x0000000000288947 */ /* 0x001fec0003800000 */
        /* <DEDUP_REMOVED lines=10> */
.L_x_302:
[----:B------:R-:W-:Y:S01]  /*c3e0*/  ISETP.NE.AND P0, PT, R2, 0x1, PT ;  /* 0x000000010200780c */ /* 0x000fe20003f05270 */
[----:B------:R-:W-:Y:S01]  /*c3f0*/  ULDC UR8, c[0x0][0x648] ;  /* 0x0001920000087ab9 */ /* 0x000fe20000000800 */
[----:B------:R-:W-:Y:S01]  /*c400*/  LOP3.LUT R22, R22, UR13, RZ, 0xc0, !PT ;  /* 0x0000000d16167c12 */ /* 0x000fe2000f8ec0ff */
[----:B-1----:R-:W-:Y:S01]  /*c410*/  IMAD.MOV R24, RZ, RZ, -R24 ;  /* 0x000000ffff187224 */ /* 0x002fe200078e0a18 */
[----:B------:R-:W-:Y:S01]  /*c420*/  SHF.R.U64 R5, R4, UR8, R5 ;  /* 0x0000000804057c19 */ /* 0x000fe20008001205 */
[----:B------:R-:W-:Y:S01]  /*c430*/  ULDC UR8, c[0x0][0x638] ;  /* 0x00018e0000087ab9 */ /* 0x000fe20000000800 */
[----:B------:R-:W-:Y:S01]  /*c440*/  LOP3.LUT R15, R15, UR4, RZ, 0xc0, !PT ;  /* 0x000000040f0f7c12 */ /* 0x000fe2000f8ec0ff */
[----:B------:R-:W-:Y:S01]  /*c450*/  ULDC UR9, c[0x0][0x610] ;  /* 0x0001840000097ab9 */ /* 0x000fe20000000800 */
[----:B------:R-:W-:Y:S02]  /*c460*/  IMAD.MOV.U32 R4, RZ, RZ, 0x1 ;  /* 0x00000001ff047424 */ /* 0x000fe400078e00ff */
[----:B------:R-:W-:-:S02]  /*c470*/  IMAD.MOV R7, RZ, RZ, -R5 ;  /* 0x000000ffff077224 */ /* 0x000fc400078e0a05 */
[----:B------:R-:W-:Y:S02]  /*c480*/  IMAD R5, R5, UR5, R22 ;  /* 0x0000000505057c24 */ /* 0x000fe4000f8e0216 */
[----:B--2---:R-:W-:Y:S02]  /*c490*/  @P0 IMAD R14, R21, R24, R12 ;  /* 0x00000018150e0224 */ /* 0x004fe400078e020c */
[----:B------:R-:W-:Y:S01]  /*c4a0*/  IMAD R20, R7, UR8, R20 ;  /* 0x0000000807147c24 */ /* 0x000fe2000f8e0214 */
[----:B------:R-:W-:Y:S01]  /*c4b0*/  ULDC UR8, c[0x0][0x600] ;  /* 0x0001800000087ab9 */ /* 0x000fe20000000800 */
[----:B------:R-:W-:Y:S02]  /*c4c0*/  IMAD R14, R5, UR9, R14 ;  /* 0x00000009050e7c24 */ /* 0x000fe4000f8e020e */
[----:B------:R-:W-:-:S05]  /*c4d0*/  IMAD R5, R20, UR8, R15 ;  /* 0x0000000814057c24 */ /* 0x000fca000f8e020f */
[----:B------:R-:W-:Y:S02]  /*c4e0*/  SEL R6, R5, R14, !P0 ;  /* 0x0000000e05067207 */ /* 0x000fe40004000000 */
[----:B------:R-:W-:-:S07]  /*c4f0*/  SEL R12, R14, R5, !P0 ;  /* 0x000000050e0c7207 */ /* 0x000fce0004000000 */
.L_x_300:
[----:B------:R-:W-:Y:S05]  /*c500*/  BSYNC B1 ;  /* 0x0000000000017941 */ /* 0x000fea0003800000 */
.L_x_299:
[----:B------:R-:W-:-:S13]  /*c510*/  LOP3.LUT P0, RZ, R4, 0xff, RZ, 0xc0, !PT ;  /* 0x000000ff04ff7812 */ /* 0x000fda000780c0ff */
[----:B------:R-:W-:Y:S05]  /*c520*/  @P0 BRA `(.L_x_303) ;  /* 0xfffffff400040947 */ /* 0x000fea000383ffff */
[----:B------:R-:W-:Y:S05]  /*c530*/  BSYNC B0 ;  /* 0x0000000000007941 */ /* 0x000fea0003800000 */
.L_x_292:
[----:B------:R-:W-:-:S03]  /*c540*/  UMOV UR8, 0xffffffff ;  /* 0xffffffff00087882 */ /* 0x000fc60000000000 */
[----:B------:R-:W-:Y:S05]  /*c550*/  BRA.DIV UR8, `(.L_x_304) ;  /* 0x0000000208cc7947 */ /* 0x000fea000b800000 */
[----:B------:R-:W-:-:S13]  /*c560*/  ELECT P6, URZ, PT ;  /* 0x00000000003f782f */ /* 0x000fda00038c0000 */
.L_x_316:
[----:B------:R-:W-:Y:S04]  /*c570*/  BSSY B0, `(.L_x_305) ;  /* 0x0000019000007945 */ /* 0x000fe80003800000 */
[----:B------:R-:W-:Y:S05]  /*c580*/  @!P6 BRA `(.L_x_306) ;  /* 0x00000000005ce947 */ /* 0x000fea0003800000 */
[----:B------:R-:W-:-:S04]  /*c590*/  LOP3.LUT R19, R19, 0x2, RZ, 0xfc, !PT ;  /* 0x0000000213137812 */ /* 0x000fc800078efcff */
[----:B------:R-:W-:-:S13]  /*c5a0*/  ISETP.NE.AND P0, PT, R19, 0x3, PT ;  /* 0x000000031300780c */ /* 0x000fda0003f05270 */
[----:B------:R-:W-:Y:S05]  /*c5b0*/  @!P0 BRA `(.L_x_307) ;  /* 0x0000000000048947 */ /* 0x000fea0003800000 */
[----:B------:R-:W-:Y:S01]  /*c5c0*/  BPT.TRAP 0x1 ;  /* 0x000000040000795c */ /* 0x000fe20000300000 */
.L_x_307:
[----:B------:R-:W0:Y:S01]  /*c5d0*/  S2R R3, SR_CgaCtaId ;  /* 0x0000000000037919 */ /* 0x000e220000008800 */
[----:B------:R-:W-:Y:S02]  /*c5e0*/  MOV R0, 0x400 ;  /* 0x0000040000007802 */ /* 0x000fe40000000f00 */
[----:B------:R-:W-:Y:S02]  /*c5f0*/  SHF.L.U32 R2, R10, 0x1f, RZ ;  /* 0x0000001f0a027819 */ /* 0x000fe400000006ff */
[----:B0-----:R-:W-:-:S05]  /*c600*/  LEA R0, R3, R0, 0x18 ;  /* 0x0000000003007211 */ /* 0x001fca00078ec0ff */
[----:B------:R-:W-:-:S04]  /*c610*/  VIADD R0, R0, 0x10 ;  /* 0x0000001000007836 */ /* 0x000fc80000000000 */
[C---:B------:R-:W-:Y:S02]  /*c620*/  IMAD R5, R9.reuse, 0x8, R0 ;  /* 0x0000000809057824 */ /* 0x040fe400078e0200 */
[----:B------:R-:W-:Y:S02]  /*c630*/  VIADD R9, R9, 0x1 ;  /* 0x0000000109097836 */ /* 0x000fe40000000000 */
[----:B------:R-:W0:Y:S03]  /*c640*/  SYNCS.PHASECHK.TRANS64.TRYWAIT P0, [R5+URZ], R2 ;  /* 0x00000002050075a7 */ /* 0x000e26000800017f */
[----:B------:R-:W-:-:S04]  /*c650*/  ISETP.NE.AND P1, PT, R9, 0x2, PT ;  /* 0x000000020900780c */ /* 0x000fc80003f25270 */
[----:B------:R-:W-:Y:S02]  /*c660*/  SEL R3, RZ, 0x1, P1 ;  /* 0x00000001ff037807 */ /* 0x000fe40000800000 */
[----:B------:R-:W-:Y:S02]  /*c670*/  SEL R9, R9, RZ, P1 ;  /* 0x000000ff09097207 */ /* 0x000fe40000800000 */
[----:B------:R-:W-:Y:S01]  /*c680*/  LOP3.LUT R3, R10, R3, RZ, 0x3c, !PT ;  /* 0x000000030a037212 */ /* 0x000fe200078e3cff */
[----:B0-----:R-:W-:Y:S06]  /*c690*/  @!P0 BRA `(.L_x_308) ;  /* 0x00000000009c8947 */ /* 0x001fec0003800000 */
.L_x_317:
[----:B------:R-:W-:Y:S01]  /*c6a0*/  IMAD R9, R9, 0x8, R0 ;  /* 0x0000000809097824 */ /* 0x000fe200078e0200 */
[----:B------:R-:W-:-:S07]  /*c6b0*/  SHF.L.U32 R0, R3, 0x1f, RZ ;  /* 0x0000001f03007819 */ /* 0x000fce00000006ff */
.L_x_309:
[----:B-1----:R1:W2:Y:S02]  /*c6c0*/  SYNCS.PHASECHK.TRANS64.TRYWAIT P0, [R9+URZ], R0 ;  /* 0x00000000090075a7 */ /* 0x0022a4000800017f */
[----:B--2---:R-:W-:Y:S05]  /*c6d0*/  @!P0 NANOSLEEP.SYNCS 0x989680 ;  /* 0x009896800000895d */ /* 0x004fea0003900000 */
[----:B------:R-:W2:Y:S02]  /*c6e0*/  @!P0 SYNCS.PHASECHK.TRANS64 P0, [R9+URZ], R0 ;  /* 0x00000000090085a7 */ /* 0x000ea4000800007f */
[----:B--2---:R-:W-:Y:S05]  /*c6f0*/  @!P0 BRA `(.L_x_309) ;  /* 0xfffffffc00f08947 */ /* 0x004fea000383ffff */
.L_x_306:
[----:B------:R-:W-:Y:S05]  /*c700*/  BSYNC B0 ;  /* 0x0000000000007941 */ /* 0x000fea0003800000 */
.L_x_305:
[----:B------:R-:W-:Y:S05]  /*c710*/  EXIT ;  /* 0x000000000000794d */ /* 0x000fea0003800000 */
.L_x_21:
[----:B----4-:R4:W0:Y:S02]  /*c720*/  SYNCS.PHASECHK.TRANS64.TRYWAIT P1, [R3+URZ], R0 ;  /* 0x00000000030075a7 */ /* 0x010824000802017f */
[----:B0-----:R-:W-:Y:S05]  /*c730*/  @!P1 NANOSLEEP.SYNCS 0x989680 ;  /* 0x009896800000995d */ /* 0x001fea0003900000 */
[----:B------:R-:W0:Y:S02]  /*c740*/  @!P1 SYNCS.PHASECHK.TRANS64 P1, [R3+URZ], R0 ;  /* 0x00000000030095a7 */ /* 0x000e24000802007f */
[----:B0-----:R-:W-:Y:S05]  /*c750*/  @!P1 BRA `(.L_x_21) ;  /* 0xfffffffc00f09947 */ /* 0x001fea000383ffff */
[----:B------:R-:W-:Y:S05]  /*c760*/  BRA `(.L_x_20) ;  /* 0xffffff4c005c7947 */ /* 0x000fea000383ffff */
.L_x_26:
[----:B-1----:R1:W3:Y:S02]  /*c770*/  SYNCS.PHASECHK.TRANS64.TRYWAIT P1, [R5+URZ], R4 ;  /* 0x00000004050075a7 */ /* 0x0022e4000802017f */
[----:B---3--:R-:W-:Y:S05]  /*c780*/  @!P1 NANOSLEEP.SYNCS 0x989680 ;  /* 0x009896800000995d */ /* 0x008fea0003900000 */
[----:B------:R-:W3:Y:S02]  /*c790*/  @!P1 SYNCS.PHASECHK.TRANS64 P1, [R5+URZ], R4 ;  /* 0x00000004050095a7 */ /* 0x000ee4000802007f */
[----:B---3--:R-:W-:Y:S05]  /*c7a0*/  @!P1 BRA `(.L_x_26) ;  /* 0xfffffffc00f09947 */ /* 0x008fea000383ffff */
[----:B------:R-:W-:Y:S05]  /*c7b0*/  BRA `(.L_x_25) ;  /* 0xffffff5400607947 */ /* 0x000fea000383ffff */
.L_x_293:
[----:B------:R-:W-:Y:S01]  /*c7c0*/  BSSY B1, `(.L_x_310) ;  /* 0x0000006000017945 */ /* 0x000fe20003800000 */
[----:B------:R-:W-:-:S07]  /*c7d0*/  IMAD.MOV.U32 R15, RZ, RZ, -0x1 ;  /* 0xffffffffff0f7424 */ /* 0x000fce00078e00ff */
[----:B------:R-:W-:Y:S05]  /*c7e0*/  WARPSYNC.COLLECTIVE R15, `(.L_x_311) ;  /* 0x000000000f0c7348 */ /* 0x000fea0003c00000 */
[----:B------:R-:W-:Y:S02]  /*c7f0*/  ELECT P6, UR62, PT ;  /* 0x00000000003e782f */ /* 0x000fe400038c0000 */
[----:B------:R-:W-:Y:S01]  /*c800*/  MOV R14, UR62 ;  /* 0x0000003e000e7c02 */ /* 0x000fe20008000f00 */
[----:B------:R-:W-:Y:S10]  /*c810*/  ENDCOLLECTIVE ;  /* 0x000000000000791b */ /* 0x000ff40003800000 */
.L_x_311:
[----:B------:R-:W-:Y:S05]  /*c820*/  BSYNC B1 ;  /* 0x0000000000017941 */ /* 0x000fea0003800000 */
.L_x_310:
[----:B------:R-:W-:Y:S05]  /*c830*/  BRA `(.L_x_312) ;  /* 0xfffffff0004c7947 */ /* 0x000fea000383ffff */
.L_x_296:
[----:B-1----:R1:W2:Y:S02]  /*c840*/  SYNCS.PHASECHK.TRANS64.TRYWAIT P0, [R20+URZ+0x10], R7 ;  /* 0x00001007140075a7 */ /* 0x0022a4000800017f */
[----:B--2---:R-:W-:Y:S05]  /*c850*/  @!P0 NANOSLEEP.SYNCS 0x989680 ;  /* 0x009896800000895d */ /* 0x004fea0003900000 */
[----:B------:R-:W2:Y:S02]  /*c860*/  @!P0 SYNCS.PHASECHK.TRANS64 P0, [R20+URZ+0x10], R7 ;  /* 0x00001007140085a7 */ /* 0x000ea4000800007f */
[----:B--2---:R-:W-:Y:S05]  /*c870*/  @!P0 BRA `(.L_x_296) ;  /* 0xfffffffc00f08947 */ /* 0x004fea000383ffff */
[----:B------:R-:W-:Y:S05]  /*c880*/  BRA `(.L_x_313) ;  /* 0xfffffff000887947 */ /* 0x000fea000383ffff */
.L_x_304:
[----:B------:R-:W-:Y:S01]  /*c890*/  BSSY B0, `(.L_x_314) ;  /* 0x0000006000007945 */ /* 0x000fe20003800000 */
[----:B------:R-:W-:-:S07]  /*c8a0*/  IMAD.MOV.U32 R15, RZ, RZ, -0x1 ;  /* 0xffffffffff0f7424 */ /* 0x000fce00078e00ff */
[----:B------:R-:W-:Y:S05]  /*c8b0*/  WARPSYNC.COLLECTIVE R15, `(.L_x_315) ;  /* 0x000000000f0c7348 */ /* 0x000fea0003c00000 */
[----:B------:R-:W-:Y:S02]  /*c8c0*/  ELECT P6, UR62, PT ;  /* 0x00000000003e782f */ /* 0x000fe400038c0000 */
[----:B------:R-:W-:Y:S01]  /*c8d0*/  MOV R14, UR62 ;  /* 0x0000003e000e7c02 */ /* 0x000fe20008000f00 */
[----:B------:R-:W-:Y:S10]  /*c8e0*/  ENDCOLLECTIVE ;  /* 0x000000000000791b */ /* 0x000ff40003800000 */
.L_x_315:
[----:B------:R-:W-:Y:S05]  /*c8f0*/  BSYNC B0 ;  /* 0x0000000000007941 */ /* 0x000fea0003800000 */
.L_x_314:
[----:B------:R-:W-:Y:S05]  /*c900*/  BRA `(.L_x_316) ;  /* 0xfffffffc00187947 */ /* 0x000fea000383ffff */
.L_x_308:
[----:B0-----:R0:W1:Y:S02]  /*c910*/  SYNCS.PHASECHK.TRANS64.TRYWAIT P0, [R5+URZ], R2 ;  /* 0x00000002050075a7 */ /* 0x001064000800017f */
[----:B-1----:R-:W-:Y:S05]  /*c920*/  @!P0 NANOSLEEP.SYNCS 0x989680 ;  /* 0x009896800000895d */ /* 0x002fea0003900000 */
[----:B------:R-:W1:Y:S02]  /*c930*/  @!P0 SYNCS.PHASECHK.TRANS64 P0, [R5+URZ], R2 ;  /* 0x00000002050085a7 */ /* 0x000e64000800007f */
[----:B-1----:R-:W-:Y:S05]  /*c940*/  @!P0 BRA `(.L_x_308) ;  /* 0xfffffffc00f08947 */ /* 0x002fea000383ffff */
[----:B------:R-:W-:Y:S05]  /*c950*/  BRA `(.L_x_317) ;  /* 0xfffffffc00507947 */ /* 0x000fea000383ffff */
.L_x_318:
[----:B------:R-:W-:-:S00]  /*c960*/  BRA `(.L_x_318) ;  /* 0xfffffffc00fc7947 */ /* 0x000fc0000383ffff */
[----:B------:R-:W-:-:S00]  /*c970*/  NOP ;  /* 0x0000000000007918 */ /* 0x000fc00000000000 */
        /* <DEDUP_REMOVED lines=8> */
.L_x_319:


//--------------------- .nv.global.init           --------------------------
	.section	.nv.global.init,"aw",@progbits
.nv.global.init:
	.type		$str$22,@object
	.size		$str$22,($str$23 - $str$22)
$str$22:
        /*0000*/ 	.byte	0x6b, 0x5f, 0x74, 0x69, 0x6c, 0x65, 0x5f, 0x63, 0x6f, 0x75, 0x6e, 0x74, 0x20, 0x3e, 0x3d, 0x20
        /*0010*/ 	.byte	0x31, 0x00
	.type		$str$23,@object
	.size		$str$23,(__unnamed_1 - $str$23)
$str$23:
        /*0012*/ 	.byte	0x2f, 0x74, 0x6d, 0x70, 0x2f, 0x63, 0x75, 0x74, 0x6c, 0x61, 0x73, 0x73, 0x5f, 0x73, 0x77, 0x65
        /*0022*/ 	.byte	0x65, 0x70, 0x5f, 0x73, 0x72, 0x63, 0x2f, 0x69, 0x6e, 0x63, 0x6c, 0x75, 0x64, 0x65, 0x2f, 0x63
        /*0032*/ 	.byte	0x75, 0x74, 0x6c, 0x61, 0x73, 0x73, 0x2f, 0x67, 0x65, 0x6d, 0x6d, 0x2f, 0x63, 0x6f, 0x6c, 0x6c
        /*0042*/ 	.byte	0x65, 0x63, 0x74, 0x69, 0x76, 0x65, 0x2f, 0x73, 0x6d, 0x39, 0x30, 0x5f, 0x6d, 0x6d, 0x61, 0x5f
        /*0052*/ 	.byte	0x74, 0x6d, 0x61, 0x5f, 0x67, 0x6d, 0x6d, 0x61, 0x5f, 0x73, 0x73, 0x5f, 0x77, 0x61, 0x72, 0x70
        /*0062*/ 	.byte	0x73, 0x70, 0x65, 0x63, 0x69, 0x61, 0x6c, 0x69, 0x7a, 0x65, 0x64, 0x2e, 0x68, 0x70, 0x70, 0x00
	.type		__unnamed_1,@object
	.size		__unnamed_1,(.L_0 - __unnamed_1)
__unnamed_1:
        /*0072*/ 	.byte	0x76, 0x6f, 0x69, 0x64, 0x20, 0x63, 0x75, 0x74, 0x6c, 0x61, 0x73, 0x73, 0x3a, 0x3a, 0x67, 0x65
        /* <DEDUP_REMOVED lines=178> */
        /*0ba2*/ 	.byte	0x69, 0x74, 0x79, 0x5d, 0x00
.L_0:


//--------------------- .nv.shared._ZN7cutlass13device_kernelINS_4gemm6kernel13GemmUniversalIN4cute5tupleIJiiiiEEENS1_10collective13CollectiveMmaINS1_34MainloopSm90TmaGmmaWarpSpecializedILi2ENS5_IJNS4_1CILi2EEESB_NSA_ILi1EEEEEENS1_35KernelTmaWarpSpecializedCooperativeEEENS5_IJNSA_ILi256EEENSA_ILi128EEENSA_ILi64EEEEEENS_10tfloat32_tENS5_IJlSC_lEEESK_SL_NS4_8TiledMMAINS4_8MMA_AtomIJNS4_4SM904GMMA30MMA_64x128x8_F32TF32TF32_SS_TNILNSP_7ScaleInE1ELSR_1EEEEEENS4_6LayoutINS5_IJSB_SC_SC_EEENS5_IJSC_NSA_ILi0EEESW_EEEEENS5_IJNS4_10UnderscoreESZ_SZ_EEEEENS4_23SM90_TMA_LOAD_MULTICASTENS4_14ComposedLayoutINS4_7SwizzleILi3ELi4ELi3EEENS4_18smem_ptr_flag_bitsILi32EEENSU_INS5_IJNSA_ILi8EEENSA_ILi32EEEEEENS5_IJS19_SC_EEEEEEEvNS4_8identityES12_S1D_vS1E_EENS_8epilogue10collective6detail29Sm90TmaWarpSpecializedAdapterINS1H_15DefaultEpilogueISK_SL_SL_NS1G_6thread17LinearCombinationISK_Li1EffLNS1L_9ScaleType4KindE0ELNS_15FloatRoundStyleE2ESK_EENS1_15EpilogueDefaultEEEEEvvEEEEvNT_6ParamsE --------------------------
	.section	.nv.shared._ZN7cutlass13device_kernelINS_4gemm6kernel13GemmUniversalIN4cute5tupleIJiiiiEEENS1_10collective13CollectiveMmaINS1_34MainloopSm90TmaGmmaWarpSpecializedILi2ENS5_IJNS4_1CILi2EEESB_NSA_ILi1EEEEEENS1_35KernelTmaWarpSpecializedCooperativeEEENS5_IJNSA_ILi256EEENSA_ILi128EEENSA_ILi64EEEEEENS_10tfloat32_tENS5_IJlSC_lEEESK_SL_NS4_8TiledMMAINS4_8MMA_AtomIJNS4_4SM904GMMA30MMA_64x128x8_F32TF32TF32_SS_TNILNSP_7ScaleInE1ELSR_1EEEEEENS4_6LayoutINS5_IJSB_SC_SC_EEENS5_IJSC_NSA_ILi0EEESW_EEEEENS5_IJNS4_10UnderscoreESZ_SZ_EEEEENS4_23SM90_TMA_LOAD_MULTICASTENS4_14ComposedLayoutINS4_7SwizzleILi3ELi4ELi3EEENS4_18smem_ptr_flag_bitsILi32EEENSU_INS5_IJNSA_ILi8EEENSA_ILi32EEEEEENS5_IJS19_SC_EEEEEEEvNS4_8identityES12_S1D_vS1E_EENS_8epilogue10collective6detail29Sm90TmaWarpSpecializedAdapterINS1H_15DefaultEpilogueISK_SL_SL_NS1G_6thread17LinearCombinationISK_Li1EffLNS1L_9ScaleType4KindE0ELNS_15FloatRoundStyleE2ESK_EENS1_15EpilogueDefaultEEEEEvvEEEEvNT_6ParamsE,"aw",@nobits
	.sectionflags	@""
	.align	16
	.zero		1024


//--------------------- .nv.shared.reserved.0     --------------------------
	.section	.nv.shared.reserved.0,"aw",@nobits
	.weak		__nv_reservedSMEM_offset_0_alias
	.size		__nv_reservedSMEM_offset_0_alias, 0, 0
	.other		__nv_reservedSMEM_offset_0_alias,@"STO_CUDA_RESERVED_SHARED STV_DEFAULT"
__nv_reservedSMEM_offset_0_alias:
	.zero		0


//--------------------- .nv.global                --------------------------
	.section	.nv.global,"aw",@nobits
.nv.global:
	.type		_ZN39_INTERNAL_a0518ba3_4_k_cu_62e0cd11_61604cute1_E,@object
	.size		_ZN39_INTERNAL_a0518ba3_4_k_cu_62e0cd11_61604cute1_E,(_ZN39_INTERNAL_a0518ba3_4_k_cu_62e0cd11_61604cuda3std3__45__cpo6cbeginE - _ZN39_INTERNAL_a0518ba3_4_k_cu_62e0cd11_61604cute1_E)
_ZN39_INTERNAL_a0518ba3_4_k_cu_62e0cd11_61604cute1_E:
	.zero		1
	.type		_ZN39_INTERNAL_a0518ba3_4_k_cu_62e0cd11_61604cuda3std3__45__cpo6cbeginE,@object
	.size		_ZN39_INTERNAL_a0518ba3_4_k_cu_62e0cd11_61604cuda3std3__45__cpo6cbeginE,(_ZN39_INTERNAL_a0518ba3_4_k_cu_62e0cd11_61604cuda3std3__48in_placeE - _ZN39_INTERNAL_a0518ba3_4_k_cu_62e0cd11_61604cuda3std3__45__cpo6cbeginE)
_ZN39_INTERNAL_a0518ba3_4_k_cu_62e0cd11_61604cuda3std3__45__cpo6cbeginE:
	.zero		1
	.type		_ZN39_INTERNAL_a0518ba3_4_k_cu_62e0cd11_61604cuda3std3__48in_placeE,@object
	.size		_ZN39_INTERNAL_a0518ba3_4_k_cu_62e0cd11_61604cuda3std3__48in_placeE,(_ZN39_INTERNAL_a0518ba3_4_k_cu_62e0cd11_61604cuda3std6ranges3__45__cpo9iter_moveE - _ZN39_INTERNAL_a0518ba3_4_k_cu_62e0cd11_61604cuda3std3__48in_placeE)
_ZN39_INTERNAL_a0518ba3_4_k_cu_62e0cd11_61604cuda3std3__48in_placeE:
	.zero		1
	.type		_ZN39_INTERNAL_a0518ba3_4_k_cu_62e0cd11_61604cuda3std6ranges3__45__cpo9iter_moveE,@object
	.size		_ZN39_INTERNAL_a0518ba3_4_k_cu_62e0cd11_61604cuda3std6ranges3__45__cpo9iter_moveE,(_ZN39_INTERNAL_a0518ba3_4_k_cu_62e0cd11_61604cuda3std3__45__cpo5beginE - _ZN39_INTERNAL_a0518ba3_4_k_cu_62e0cd11_61604cuda3std6ranges3__45__cpo9iter_moveE)
_ZN39_INTERNAL_a0518ba3_4_k_cu_62e0cd11_61604cuda3std6ranges3__45__cpo9iter_moveE:
	.zero		1
	.type		_ZN39_INTERNAL_a0518ba3_4_k_cu_62e0cd11_61604cuda3std3__45__cpo5beginE,@object
	.size		_ZN39_INTERNAL_a0518ba3_4_k_cu_62e0cd11_61604cuda3std3__45__cpo5beginE,(_ZN39_INTERNAL_a0518ba3_4_k_cu_62e0cd11_61604cuda3std3__441_GLOBAL__N__a0518ba3_4_k_cu_62e0cd11_61606ignoreE - _ZN39_INTERNAL_a0518ba3_4_k_cu_62e0cd11_61604cuda3std3__45__cpo5beginE)
_ZN39_INTERNAL_a0518ba3_4_k_cu_62e0cd11_61604cuda3std3__45__cpo5beginE:
	.zero		1
	.type		_ZN39_INTERNAL_a0518ba3_4_k_cu_62e0cd11_61604cuda3std3__441_GLOBAL__N__a0518ba3_4_k_cu_62e0cd11_61606ignoreE,@object
	.size		_ZN39_INTERNAL_a0518ba3_4_k_cu_62e0cd11_61604cuda3std3__441_GLOBAL__N__a0518ba3_4_k_cu_62e0cd11_61606ignoreE,(_ZN39_INTERNAL_a0518ba3_4_k_cu_62e0cd11_61604cute7productE - _ZN39_INTERNAL_a0518ba3_4_k_cu_62e0cd11_61604cuda3std3__441_GLOBAL__N__a0518ba3_4_k_cu_62e0cd11_61606ignoreE)
_ZN39_INTERNAL_a0518ba3_4_k_cu_62e0cd11_61604cuda3std3__441_GLOBAL__N__a0518ba3_4_k_cu_62e0cd11_61606ignoreE:
	.zero		1
	.type		_ZN39_INTERNAL_a0518ba3_4_k_cu_62e0cd11_61604cute7productE,@object
	.size		_ZN39_INTERNAL_a0518ba3_4_k_cu_62e0cd11_61604cute7productE,(_ZN39_INTERNAL_a0518ba3_4_k_cu_62e0cd11_61604cuda3std3__45__cpo3endE - _ZN39_INTERNAL_a0518ba3_4_k_cu_62e0cd11_61604cute7productE)
_ZN39_INTERNAL_a0518ba3_4_k_cu_62e0cd11_61604cute7productE:
	.zero		1
	.type		_ZN39_INTERNAL_a0518ba3_4_k_cu_62e0cd11_61604cuda3std3__45__cpo3endE,@object
	.size		_ZN39_INTERNAL_a0518ba3_4_k_cu_62e0cd11_61604cuda3std3__45__cpo3endE,(_ZN39_INTERNAL_a0518ba3_4_k_cu_62e0cd11_61604cuda3std3__419piecewise_constructE - _ZN39_INTERNAL_a0518ba3_4_k_cu_62e0cd11_61604cuda3std3__45__cpo3endE)
_ZN39_INTERNAL_a0518ba3_4_k_cu_62e0cd11_61604cuda3std3__45__cpo3endE:
	.zero		1
	.type		_ZN39_INTERNAL_a0518ba3_4_k_cu_62e0cd11_61604cuda3std3__419piecewise_constructE,@object
	.size		_ZN39_INTERNAL_a0518ba3_4_k_cu_62e0cd11_61604cuda3std3__419piecewise_constructE,(_ZN39_INTERNAL_a0518ba3_4_k_cu_62e0cd11_61604cuda3std3__45__cpo4cendE - _ZN39_INTERNAL_a0518ba3_4_k_cu_62e0cd11_61604cuda3std3__419piecewise_constructE)
_ZN39_INTERNAL_a0518ba3_4_k_cu_62e0cd11_61604cuda3std3__419piecewise_constructE:
	.zero		1
	.type		_ZN39_INTERNAL_a0518ba3_4_k_cu_62e0cd11_61604cuda3std3__45__cpo4cendE,@object
	.size		_ZN39_INTERNAL_a0518ba3_4_k_cu_62e0cd11_61604cuda3std3__45__cpo4cendE,(_ZN39_INTERNAL_a0518ba3_4_k_cu_62e0cd11_61604cuda3std6ranges3__45__cpo4swapE - _ZN39_INTERNAL_a0518ba3_4_k_cu_62e0cd11_61604cuda3std3__45__cpo4cendE)
_ZN39_INTERNAL_a0518ba3_4_k_cu_62e0cd11_61604cuda3std3__45__cpo4cendE:
	.zero		1
	.type		_ZN39_INTERNAL_a0518ba3_4_k_cu_62e0cd11_61604cuda3std6ranges3__45__cpo4swapE,@object
	.size		_ZN39_INTERNAL_a0518ba3_4_k_cu_62e0cd11_61604cuda3std6ranges3__45__cpo4swapE,(.L_8 - _ZN39_INTERNAL_a0518ba3_4_k_cu_62e0cd11_61604cuda3std6ranges3__45__cpo4swapE)
_ZN39_INTERNAL_a0518ba3_4_k_cu_62e0cd11_61604cuda3std6ranges3__45__cpo4swapE:
	.zero		1
.L_8:


//--------------------- .nv.constant0._ZN7cutlass13device_kernelINS_4gemm6kernel13GemmUniversalIN4cute5tupleIJiiiiEEENS1_10collective13CollectiveMmaINS1_34MainloopSm90TmaGmmaWarpSpecializedILi2ENS5_IJNS4_1CILi2EEESB_NSA_ILi1EEEEEENS1_35KernelTmaWarpSpecializedCooperativeEEENS5_IJNSA_ILi256EEENSA_ILi128EEENSA_ILi64EEEEEENS_10tfloat32_tENS5_IJlSC_lEEESK_SL_NS4_8TiledMMAINS4_8MMA_AtomIJNS4_4SM904GMMA30MMA_64x128x8_F32TF32TF32_SS_TNILNSP_7ScaleInE1ELSR_1EEEEEENS4_6LayoutINS5_IJSB_SC_SC_EEENS5_IJSC_NSA_ILi0EEESW_EEEEENS5_IJNS4_10UnderscoreESZ_SZ_EEEEENS4_23SM90_TMA_LOAD_MULTICASTENS4_14ComposedLayoutINS4_7SwizzleILi3ELi4ELi3EEENS4_18smem_ptr_flag_bitsILi32EEENSU_INS5_IJNSA_ILi8EEENSA_ILi32EEEEEENS5_IJS19_SC_EEEEEEEvNS4_8identityES12_S1D_vS1E_EENS_8epilogue10collective6detail29Sm90TmaWarpSpecializedAdapterINS1H_15DefaultEpilogueISK_SL_SL_NS1G_6thread17LinearCombinationISK_Li1EffLNS1L_9ScaleType4KindE0ELNS_15FloatRoundStyleE2ESK_EENS1_15EpilogueDefaultEEEEEvvEEEEvNT_6ParamsE --------------------------
	.section	.nv.constant0._ZN7cutlass13device_kernelINS_4gemm6kernel13GemmUniversalIN4cute5tupleIJiiiiEEENS1_10collective13CollectiveMmaINS1_34MainloopSm90TmaGmmaWarpSpecializedILi2ENS5_IJNS4_1CILi2EEESB_NSA_ILi1EEEEEENS1_35KernelTmaWarpSpecializedCooperativeEEENS5_IJNSA_ILi256EEENSA_ILi128EEENSA_ILi64EEEEEENS_10tfloat32_tENS5_IJlSC_lEEESK_SL_NS4_8TiledMMAINS4_8MMA_AtomIJNS4_4SM904GMMA30MMA_64x128x8_F32TF32TF32_SS_TNILNSP_7ScaleInE1ELSR_1EEEEEENS4_6LayoutINS5_IJSB_SC_SC_EEENS5_IJSC_NSA_ILi0EEESW_EEEEENS5_IJNS4_10UnderscoreESZ_SZ_EEEEENS4_23SM90_TMA_LOAD_MULTICASTENS4_14ComposedLayoutINS4_7SwizzleILi3ELi4ELi3EEENS4_18smem_ptr_flag_bitsILi32EEENSU_INS5_IJNSA_ILi8EEENSA_ILi32EEEEEENS5_IJS19_SC_EEEEEEEvNS4_8identityES12_S1D_vS1E_EENS_8epilogue10collective6detail29Sm90TmaWarpSpecializedAdapterINS1H_15DefaultEpilogueISK_SL_SL_NS1G_6thread17LinearCombinationISK_Li1EffLNS1L_9ScaleType4KindE0ELNS_15FloatRoundStyleE2ESK_EENS1_15EpilogueDefaultEEEEEvvEEEEvNT_6ParamsE,"a",@progbits
	.sectionflags	@""
	.align	4
.nv.constant0._ZN7cutlass13device_kernelINS_4gemm6kernel13GemmUniversalIN4cute5tupleIJiiiiEEENS1_10collective13CollectiveMmaINS1_34MainloopSm90TmaGmmaWarpSpecializedILi2ENS5_IJNS4_1CILi2EEESB_NSA_ILi1EEEEEENS1_35KernelTmaWarpSpecializedCooperativeEEENS5_IJNSA_ILi256EEENSA_ILi128EEENSA_ILi64EEEEEENS_10tfloat32_tENS5_IJlSC_lEEESK_SL_NS4_8TiledMMAINS4_8MMA_AtomIJNS4_4SM904GMMA30MMA_64x128x8_F32TF32TF32_SS_TNILNSP_7ScaleInE1ELSR_1EEEEEENS4_6LayoutINS5_IJSB_SC_SC_EEENS5_IJSC_NSA_ILi0EEESW_EEEEENS5_IJNS4_10UnderscoreESZ_SZ_EEEEENS4_23SM90_TMA_LOAD_MULTICASTENS4_14ComposedLayoutINS4_7SwizzleILi3ELi4ELi3EEENS4_18smem_ptr_flag_bitsILi32EEENSU_INS5_IJNSA_ILi8EEENSA_ILi32EEEEEENS5_IJS19_SC_EEEEEEEvNS4_8identityES12_S1D_vS1E_EENS_8epilogue10collective6detail29Sm90TmaWarpSpecializedAdapterINS1H_15DefaultEpilogueISK_SL_SL_NS1G_6thread17LinearCombinationISK_Li1EffLNS1L_9ScaleType4KindE0ELNS_15FloatRoundStyleE2ESK_EENS1_15EpilogueDefaultEEEEEvvEEEEvNT_6ParamsE:
	.zero		1664


//--------------------- SYMBOLS --------------------------

	.type		.nv.reservedSmem.offset0,@object
	.size		.nv.reservedSmem.offset0,0x4
	.type		__assertfail,@function
